// auto-generated by cutlass_sweep.gemm — config: {"arch": "sm_90", "cluster_m": 2, "cluster_n": 1, "dtype": "int8", "dtype_b": "int8", "layout": "nt", "stages": 0, "tile_k": 32, "tile_m": 384, "tile_n": 8}
#include "cutlass/cutlass.h"
#include "cutlass/gemm/collective/collective_builder.hpp"
#include "cutlass/gemm/device/gemm_universal_adapter.h"
#include "cutlass/gemm/kernel/gemm_universal.hpp"
#include "cutlass/epilogue/collective/collective_builder.hpp"

using ElemA = int8_t;
using ElemB = int8_t;
using ElemCD = int8_t;
using Acc  = int32_t;
using TileShape    = cute::Shape<cute::_384, cute::_8, cute::_32>;
using ClusterShape = cute::Shape<cute::_2, cute::_1, cute::_1>;

using CollectiveEpilogue = typename cutlass::epilogue::collective::CollectiveBuilder<
    cutlass::arch::Sm90, cutlass::arch::OpClassTensorOp,
    TileShape, ClusterShape,
    cutlass::epilogue::collective::EpilogueTileAuto,
    Acc, Acc,
    ElemCD, cutlass::layout::RowMajor, 128 / cutlass::sizeof_bits<ElemCD>::value,
    ElemCD, cutlass::layout::RowMajor, 128 / cutlass::sizeof_bits<ElemCD>::value,
    cutlass::epilogue::collective::EpilogueScheduleAuto
  >::CollectiveOp;

using CollectiveMainloop = typename cutlass::gemm::collective::CollectiveBuilder<
    cutlass::arch::Sm90, cutlass::arch::OpClassTensorOp,
    ElemA, cutlass::layout::RowMajor, 128 / cutlass::sizeof_bits<ElemA>::value,
    ElemB, cutlass::layout::ColumnMajor, 128 / cutlass::sizeof_bits<ElemB>::value,
    Acc,
    TileShape, ClusterShape,
    cutlass::gemm::collective::StageCountAutoCarveout<static_cast<int>(sizeof(typename CollectiveEpilogue::SharedStorage))>,
    cutlass::gemm::collective::KernelScheduleAuto
  >::CollectiveOp;

using GemmKernel = cutlass::gemm::kernel::GemmUniversal<
    cute::Shape<int,int,int,int>,
    CollectiveMainloop,
    CollectiveEpilogue
>;
using Gemm = cutlass::gemm::device::GemmUniversalAdapter<GemmKernel>;

// Force the device kernel symbol into the cubin without needing a host main.
auto* _anchor = &cutlass::device_kernel<GemmKernel>;


// ===== COMPILED SASS (sm_90a) =====

	.target	sm_90a

	.elftype	@"ET_EXEC"


//--------------------- .note.nv.tkinfo           --------------------------
	.section	.note.nv.tkinfo,"",@"SHT_NOTE"
	.sectionflags	@"SHF_NOTE_NV_TKINFO"
	.tkinfo
        /*0018*/ 	.word	0x00000002
        /*0030*/ 	.string	""
        /*0030*/ 	.string	"ptxas"
        /*0030*/ 	.string	"Cuda compilation tools, release 13.0, V13.0.88"
        /*0030*/ 	.string	"Build cuda_13.0.r13.0/compiler.36424714_0"
        /*0030*/ 	.string	"-arch sm_90a -m 64 "



//--------------------- .note.nv.cuinfo           --------------------------
	.section	.note.nv.cuinfo,"",@"SHT_NOTE"
	.sectionflags	@"SHF_NOTE_NV_CUINFO"
        /*0018*/ 	.short	0x0002
        /*001a*/ 	.short	0x005a
        /*001c*/ 	.short	0x0082
	.zero		2


//--------------------- .nv.info                  --------------------------
	.section	.nv.info,"",@"SHT_CUDA_INFO"
	.align	4


	//----- nvinfo : EIATTR_REGCOUNT
	.align		4
        /*0000*/ 	.byte	0x04, 0x2f
        /*0002*/ 	.short	(.L_15 - .L_14)
	.align		4
.L_14:
        /*0004*/ 	.word	index@(_ZN7cutlass13device_kernelINS_4gemm6kernel13GemmUniversalIN4cute5tupleIJiiiiEEENS1_10collective13CollectiveMmaINS1_34MainloopSm90TmaGmmaWarpSpecializedILi18ENS5_IJNS4_1CILi2EEENSA_ILi1EEESC_EEENS1_35KernelTmaWarpSpecializedCooperativeEEENS5_IJNSA_ILi384EEENSA_ILi8EEENSA_ILi32EEEEEEaNS5_IJlSC_lEEEaSK_NS4_8TiledMMAINS4_8MMA_AtomIJNS4_4SM904GMMA25MMA_64x8x32_S32S8S8_SS_TNEEEENS4_6LayoutISD_NS5_IJSC_NSA_ILi0EEESS_EEEEENS5_IJNS4_10UnderscoreESV_SV_EEEEENS4_13SM90_TMA_LOADENS4_14ComposedLayoutINS4_7SwizzleILi1ELi4ELi3EEENS4_18smem_ptr_flag_bitsILi8EEENSR_INS5_IJSH_SI_EEENS5_IJSI_SC_EEEEEEEvNS4_8identityENS4_23SM90_TMA_LOAD_MULTICASTES17_vS18_EENS_8epilogue10collective6detail29Sm90TmaWarpSpecializedAdapterINS1C_15DefaultEpilogueIaSK_SK_NS1B_6thread17LinearCombinationIaLi1EiiLNS1G_9ScaleType4KindE0ELNS_15FloatRoundStyleE2EaEENS1_15EpilogueDefaultEEEEEvvEEEEvNT_6ParamsE)
        /*0008*/ 	.word	0x000000a8


	//----- nvinfo : EIATTR_FRAME_SIZE
	.align		4
.L_15:
        /*000c*/ 	.byte	0x04, 0x11
        /*000e*/ 	.short	(.L_17 - .L_16)
	.align		4
.L_16:
        /*0010*/ 	.word	index@(_ZN7cutlass13device_kernelINS_4gemm6kernel13GemmUniversalIN4cute5tupleIJiiiiEEENS1_10collective13CollectiveMmaINS1_34MainloopSm90TmaGmmaWarpSpecializedILi18ENS5_IJNS4_1CILi2EEENSA_ILi1EEESC_EEENS1_35KernelTmaWarpSpecializedCooperativeEEENS5_IJNSA_ILi384EEENSA_ILi8EEENSA_ILi32EEEEEEaNS5_IJlSC_lEEEaSK_NS4_8TiledMMAINS4_8MMA_AtomIJNS4_4SM904GMMA25MMA_64x8x32_S32S8S8_SS_TNEEEENS4_6LayoutISD_NS5_IJSC_NSA_ILi0EEESS_EEEEENS5_IJNS4_10UnderscoreESV_SV_EEEEENS4_13SM90_TMA_LOADENS4_14ComposedLayoutINS4_7SwizzleILi1ELi4ELi3EEENS4_18smem_ptr_flag_bitsILi8EEENSR_INS5_IJSH_SI_EEENS5_IJSI_SC_EEEEEEEvNS4_8identityENS4_23SM90_TMA_LOAD_MULTICASTES17_vS18_EENS_8epilogue10collective6detail29Sm90TmaWarpSpecializedAdapterINS1C_15DefaultEpilogueIaSK_SK_NS1B_6thread17LinearCombinationIaLi1EiiLNS1G_9ScaleType4KindE0ELNS_15FloatRoundStyleE2EaEENS1_15EpilogueDefaultEEEEEvvEEEEvNT_6ParamsE)
        /*0014*/ 	.word	0x00000000


	//----- nvinfo : EIATTR_MIN_STACK_SIZE
	.align		4
.L_17:
        /*0018*/ 	.byte	0x04, 0x12
        /*001a*/ 	.short	(.L_19 - .L_18)
	.align		4
.L_18:
        /*001c*/ 	.word	index@(_ZN7cutlass13device_kernelINS_4gemm6kernel13GemmUniversalIN4cute5tupleIJiiiiEEENS1_10collective13CollectiveMmaINS1_34MainloopSm90TmaGmmaWarpSpecializedILi18ENS5_IJNS4_1CILi2EEENSA_ILi1EEESC_EEENS1_35KernelTmaWarpSpecializedCooperativeEEENS5_IJNSA_ILi384EEENSA_ILi8EEENSA_ILi32EEEEEEaNS5_IJlSC_lEEEaSK_NS4_8TiledMMAINS4_8MMA_AtomIJNS4_4SM904GMMA25MMA_64x8x32_S32S8S8_SS_TNEEEENS4_6LayoutISD_NS5_IJSC_NSA_ILi0EEESS_EEEEENS5_IJNS4_10UnderscoreESV_SV_EEEEENS4_13SM90_TMA_LOADENS4_14ComposedLayoutINS4_7SwizzleILi1ELi4ELi3EEENS4_18smem_ptr_flag_bitsILi8EEENSR_INS5_IJSH_SI_EEENS5_IJSI_SC_EEEEEEEvNS4_8identityENS4_23SM90_TMA_LOAD_MULTICASTES17_vS18_EENS_8epilogue10collective6detail29Sm90TmaWarpSpecializedAdapterINS1C_15DefaultEpilogueIaSK_SK_NS1B_6thread17LinearCombinationIaLi1EiiLNS1G_9ScaleType4KindE0ELNS_15FloatRoundStyleE2EaEENS1_15EpilogueDefaultEEEEEvvEEEEvNT_6ParamsE)
        /*0020*/ 	.word	0x00000000
.L_19:


//--------------------- .nv.compat                --------------------------
	.section	.nv.compat,"",@"SHT_CUDA_COMPAT_INFO"
	.align	4
        /*0000*/ 	.byte	0x02, 0x09, 0x01, 0x00, 0x02, 0x02, 0x04, 0x00, 0x02, 0x05, 0x05, 0x00, 0x03, 0x07, 0x01, 0x01
        /*0010*/ 	.byte	0x02, 0x03, 0x01, 0x00, 0x02, 0x06, 0x01, 0x00, 0x04, 0x0b, 0x08, 0x00, 0x00, 0x00, 0x00, 0x00
        /*0020*/ 	.byte	0x00, 0x00, 0x00, 0x00


//--------------------- .nv.info._ZN7cutlass13device_kernelINS_4gemm6kernel13GemmUniversalIN4cute5tupleIJiiiiEEENS1_10collective13CollectiveMmaINS1_34MainloopSm90TmaGmmaWarpSpecializedILi18ENS5_IJNS4_1CILi2EEENSA_ILi1EEESC_EEENS1_35KernelTmaWarpSpecializedCooperativeEEENS5_IJNSA_ILi384EEENSA_ILi8EEENSA_ILi32EEEEEEaNS5_IJlSC_lEEEaSK_NS4_8TiledMMAINS4_8MMA_AtomIJNS4_4SM904GMMA25MMA_64x8x32_S32S8S8_SS_TNEEEENS4_6LayoutISD_NS5_IJSC_NSA_ILi0EEESS_EEEEENS5_IJNS4_10UnderscoreESV_SV_EEEEENS4_13SM90_TMA_LOADENS4_14ComposedLayoutINS4_7SwizzleILi1ELi4ELi3EEENS4_18smem_ptr_flag_bitsILi8EEENSR_INS5_IJSH_SI_EEENS5_IJSI_SC_EEEEEEEvNS4_8identityENS4_23SM90_TMA_LOAD_MULTICASTES17_vS18_EENS_8epilogue10collective6detail29Sm90TmaWarpSpecializedAdapterINS1C_15DefaultEpilogueIaSK_SK_NS1B_6thread17LinearCombinationIaLi1EiiLNS1G_9ScaleType4KindE0ELNS_15FloatRoundStyleE2EaEENS1_15EpilogueDefaultEEEEEvvEEEEvNT_6ParamsE --------------------------
	.section	.nv.info._ZN7cutlass13device_kernelINS_4gemm6kernel13GemmUniversalIN4cute5tupleIJiiiiEEENS1_10collective13CollectiveMmaINS1_34MainloopSm90TmaGmmaWarpSpecializedILi18ENS5_IJNS4_1CILi2EEENSA_ILi1EEESC_EEENS1_35KernelTmaWarpSpecializedCooperativeEEENS5_IJNSA_ILi384EEENSA_ILi8EEENSA_ILi32EEEEEEaNS5_IJlSC_lEEEaSK_NS4_8TiledMMAINS4_8MMA_AtomIJNS4_4SM904GMMA25MMA_64x8x32_S32S8S8_SS_TNEEEENS4_6LayoutISD_NS5_IJSC_NSA_ILi0EEESS_EEEEENS5_IJNS4_10UnderscoreESV_SV_EEEEENS4_13SM90_TMA_LOADENS4_14ComposedLayoutINS4_7SwizzleILi1ELi4ELi3EEENS4_18smem_ptr_flag_bitsILi8EEENSR_INS5_IJSH_SI_EEENS5_IJSI_SC_EEEEEEEvNS4_8identityENS4_23SM90_TMA_LOAD_MULTICASTES17_vS18_EENS_8epilogue10collective6detail29Sm90TmaWarpSpecializedAdapterINS1C_15DefaultEpilogueIaSK_SK_NS1B_6thread17LinearCombinationIaLi1EiiLNS1G_9ScaleType4KindE0ELNS_15FloatRoundStyleE2EaEENS1_15EpilogueDefaultEEEEEvvEEEEvNT_6ParamsE,"",@"SHT_CUDA_INFO"
	.sectionflags	@""
	.align	4


	//----- nvinfo : EIATTR_CUDA_API_VERSION
	.align		4
        /*0000*/ 	.byte	0x04, 0x37
        /*0002*/ 	.short	(.L_21 - .L_20)
.L_20:
        /*0004*/ 	.word	0x00000082


	//----- nvinfo : EIATTR_KPARAM_INFO
	.align		4
.L_21:
        /*0008*/ 	.byte	0x04, 0x17
        /*000a*/ 	.short	(.L_23 - .L_22)
.L_22:
        /*000c*/ 	.word	0x00000000
        /*0010*/ 	.short	0x0000
        /*0012*/ 	.short	0x0070
        /*0014*/ 	.byte	0x00, 0xf0, 0x01, 0x10


	//----- nvinfo : EIATTR_SPARSE_MMA_MASK
	.align		4
.L_23:
        /*0018*/ 	.byte	0x03, 0x50
        /*001a*/ 	.short	0x0000


	//----- nvinfo : EIATTR_MAXREG_COUNT
	.align		4
        /*001c*/ 	.byte	0x03, 0x1b
        /*001e*/ 	.short	0x00a8


	//----- nvinfo : EIATTR_NUM_BARRIERS
	.align		4
        /*0020*/ 	.byte	0x02, 0x4c
        /*0022*/ 	.byte	0x01
	.zero		1


	//----- nvinfo : EIATTR_EXTERNS
	.align		4
        /*0024*/ 	.byte	0x04, 0x0f
        /*0026*/ 	.short	(.L_25 - .L_24)


	//   ....[0]....
	.align		4
.L_24:
        /*0028*/ 	.word	index@(__assertfail)


	//----- nvinfo : EIATTR_MERCURY_ISA_VERSION
	.align		4
.L_25:
        /*002c*/ 	.byte	0x03, 0x5f
        /*002e*/ 	.short	0x0101


	//----- nvinfo : EIATTR_INT_WARP_WIDE_INSTR_OFFSETS
	.align		4
        /*0030*/ 	.byte	0x04, 0x31
        /*0032*/ 	.short	(.L_27 - .L_26)


	//   ....[0]....
.L_26:
        /*0034*/ 	.word	0x00000670


	//   ....[1]....
        /*0038*/ 	.word	0x00000690


	//   ....[2]....
        /*003c*/ 	.word	0x00000850


	//   ....[3]....
        /*0040*/ 	.word	0x00001f20


	//----- nvinfo : EIATTR_COOP_GROUP_MASK_REGIDS
	.align		4
.L_27:
        /*0044*/ 	.byte	0x04, 0x29
        /*0046*/ 	.short	(.L_29 - .L_28)


	//   ....[0]....
.L_28:
        /*0048*/ 	.word	0xffffffff


	//   ....[1]....
        /*004c*/ 	.word	0xffffffff


	//   ....[2]....
        /*0050*/ 	.word	0xffffffff


	//   ....[3]....
        /*0054*/ 	.word	0xffffffff


	//   ....[4]....
        /*0058*/ 	.word	0xffffffff


	//   ....[5]....
        /*005c*/ 	.word	0xffffffff


	//----- nvinfo : EIATTR_COOP_GROUP_INSTR_OFFSETS
	.align		4
.L_29:
        /*0060*/ 	.byte	0x04, 0x28
        /*0062*/ 	.short	(.L_31 - .L_30)


	//   ....[0]....
.L_30:
        /*0064*/ 	.word	0x00000060


	//   ....[1]....
        /*0068*/ 	.word	0x00000070


	//   ....[2]....
        /*006c*/ 	.word	0x00000130


	//   ....[3]....
        /*0070*/ 	.word	0x000004c0


	//   ....[4]....
        /*0074*/ 	.word	0x000009f0


	//   ....[5]....
        /*0078*/ 	.word	0x00001600


	//----- nvinfo : EIATTR_REG_RECONFIG
	.align		4
.L_31:
        /*007c*/ 	.byte	0x01, 0x54
	.zero		2


	//----- nvinfo : EIATTR_SYSCALL_OFFSETS
	.align		4
        /*0080*/ 	.byte	0x04, 0x46
        /*0082*/ 	.short	(.L_33 - .L_32)


	//   ....[0]....
.L_32:
        /*0084*/ 	.word	0x000017f0


	//----- nvinfo : EIATTR_MBARRIER_INSTR_OFFSETS
	.align		4
.L_33:
        /*0088*/ 	.byte	0x04, 0x39
        /*008a*/ 	.short	(.L_35 - .L_34)


	//   ....[0]....
.L_34:
        /*008c*/ 	.word	0x00000250
        /*0090*/ 	.word	0x000000ff
        /*0094*/ 	.word	0x00000000
        /*0098*/ 	.short	0x0100
        /*009a*/ 	.byte	0x08
	.zero		1


	//   ....[1]....
        /*009c*/ 	.word	0x00000260
        /*00a0*/ 	.word	0x000000ff
        /*00a4*/ 	.word	0x00000090
        /*00a8*/ 	.short	0x0100
        /*00aa*/ 	.byte	0x08
	.zero		1


	//   ....[2]....
        /*00ac*/ 	.word	0x00000270
        /*00b0*/ 	.word	0x000000ff
        /*00b4*/ 	.word	0x00000008
        /*00b8*/ 	.short	0x0100
        /*00ba*/ 	.byte	0x08
	.zero		1


	//   ....[3]....
        /*00bc*/ 	.word	0x00000280
        /*00c0*/ 	.word	0x000000ff
        /*00c4*/ 	.word	0x00000098
        /*00c8*/ 	.short	0x0100
        /*00ca*/ 	.byte	0x08
	.zero		1


	//   ....[4]....
        /*00cc*/ 	.word	0x00000290
        /*00d0*/ 	.word	0x000000ff
        /*00d4*/ 	.word	0x00000010
        /*00d8*/ 	.short	0x0100
        /*00da*/ 	.byte	0x08
	.zero		1


	//   ....[5]....
        /*00dc*/ 	.word	0x000002a0
        /*00e0*/ 	.word	0x000000ff
        /*00e4*/ 	.word	0x000000a0
        /*00e8*/ 	.short	0x0100
        /*00ea*/ 	.byte	0x08
	.zero		1


	//   ....[6]....
        /*00ec*/ 	.word	0x000002b0
        /*00f0*/ 	.word	0x000000ff
        /*00f4*/ 	.word	0x00000018
        /*00f8*/ 	.short	0x0100
        /*00fa*/ 	.byte	0x08
	.zero		1


	//   ....[7]....
        /*00fc*/ 	.word	0x000002c0
        /*0100*/ 	.word	0x000000ff
        /*0104*/ 	.word	0x000000a8
        /*0108*/ 	.short	0x0100
        /*010a*/ 	.byte	0x08
	.zero		1


	//   ....[8]....
        /*010c*/ 	.word	0x000002d0
        /*0110*/ 	.word	0x000000ff
        /*0114*/ 	.word	0x00000020
        /*0118*/ 	.short	0x0100
        /*011a*/ 	.byte	0x08
	.zero		1


	//   ....[9]....
        /*011c*/ 	.word	0x000002e0
        /*0120*/ 	.word	0x000000ff
        /*0124*/ 	.word	0x000000b0
        /*0128*/ 	.short	0x0100
        /*012a*/ 	.byte	0x08
	.zero		1


	//   ....[10]....
        /*012c*/ 	.word	0x000002f0
        /*0130*/ 	.word	0x000000ff
        /*0134*/ 	.word	0x00000028
        /*0138*/ 	.short	0x0100
        /*013a*/ 	.byte	0x08
	.zero		1


	//   ....[11]....
        /*013c*/ 	.word	0x00000300
        /*0140*/ 	.word	0x000000ff
        /*0144*/ 	.word	0x000000b8
        /*0148*/ 	.short	0x0100
        /*014a*/ 	.byte	0x08
	.zero		1


	//   ....[12]....
        /*014c*/ 	.word	0x00000310
        /*0150*/ 	.word	0x000000ff
        /*0154*/ 	.word	0x00000030
        /*0158*/ 	.short	0x0100
        /*015a*/ 	.byte	0x08
	.zero		1


	//   ....[13]....
        /*015c*/ 	.word	0x00000320
        /*0160*/ 	.word	0x000000ff
        /*0164*/ 	.word	0x000000c0
        /*0168*/ 	.short	0x0100
        /*016a*/ 	.byte	0x08
	.zero		1


	//   ....[14]....
        /*016c*/ 	.word	0x00000330
        /*0170*/ 	.word	0x000000ff
        /*0174*/ 	.word	0x00000038
        /*0178*/ 	.short	0x0100
        /*017a*/ 	.byte	0x08
	.zero		1


	//   ....[15]....
        /*017c*/ 	.word	0x00000340
        /*0180*/ 	.word	0x000000ff
        /*0184*/ 	.word	0x000000c8
        /*0188*/ 	.short	0x0100
        /*018a*/ 	.byte	0x08
	.zero		1


	//   ....[16]....
        /*018c*/ 	.word	0x00000350
        /*0190*/ 	.word	0x000000ff
        /*0194*/ 	.word	0x00000040
        /*0198*/ 	.short	0x0100
        /*019a*/ 	.byte	0x08
	.zero		1


	//   ....[17]....
        /*019c*/ 	.word	0x00000360
        /*01a0*/ 	.word	0x000000ff
        /*01a4*/ 	.word	0x000000d0
        /*01a8*/ 	.short	0x0100
        /*01aa*/ 	.byte	0x08
	.zero		1


	//   ....[18]....
        /*01ac*/ 	.word	0x00000370
        /*01b0*/ 	.word	0x000000ff
        /*01b4*/ 	.word	0x00000048
        /*01b8*/ 	.short	0x0100
        /*01ba*/ 	.byte	0x08
	.zero		1


	//   ....[19]....
        /*01bc*/ 	.word	0x00000380
        /*01c0*/ 	.word	0x000000ff
        /*01c4*/ 	.word	0x000000d8
        /*01c8*/ 	.short	0x0100
        /*01ca*/ 	.byte	0x08
	.zero		1


	//   ....[20]....
        /*01cc*/ 	.word	0x00000390
        /*01d0*/ 	.word	0x000000ff
        /*01d4*/ 	.word	0x00000050
        /*01d8*/ 	.short	0x0100
        /*01da*/ 	.byte	0x08
	.zero		1


	//   ....[21]....
        /*01dc*/ 	.word	0x000003a0
        /*01e0*/ 	.word	0x000000ff
        /*01e4*/ 	.word	0x000000e0
        /*01e8*/ 	.short	0x0100
        /*01ea*/ 	.byte	0x08
	.zero		1


	//   ....[22]....
        /*01ec*/ 	.word	0x000003b0
        /*01f0*/ 	.word	0x000000ff
        /*01f4*/ 	.word	0x00000058
        /*01f8*/ 	.short	0x0100
        /*01fa*/ 	.byte	0x08
	.zero		1


	//   ....[23]....
        /*01fc*/ 	.word	0x000003c0
        /*0200*/ 	.word	0x000000ff
        /*0204*/ 	.word	0x000000e8
        /*0208*/ 	.short	0x0100
        /*020a*/ 	.byte	0x08
	.zero		1


	//   ....[24]....
        /*020c*/ 	.word	0x000003d0
        /*0210*/ 	.word	0x000000ff
        /*0214*/ 	.word	0x00000060
        /*0218*/ 	.short	0x0100
        /*021a*/ 	.byte	0x08
	.zero		1


	//   ....[25]....
        /*021c*/ 	.word	0x000003e0
        /*0220*/ 	.word	0x000000ff
        /*0224*/ 	.word	0x000000f0
        /*0228*/ 	.short	0x0100
        /*022a*/ 	.byte	0x08
	.zero		1


	//   ....[26]....
        /*022c*/ 	.word	0x000003f0
        /*0230*/ 	.word	0x000000ff
        /*0234*/ 	.word	0x00000068
        /*0238*/ 	.short	0x0100
        /*023a*/ 	.byte	0x08
	.zero		1


	//   ....[27]....
        /*023c*/ 	.word	0x00000400
        /*0240*/ 	.word	0x000000ff
        /*0244*/ 	.word	0x000000f8
        /*0248*/ 	.short	0x0100
        /*024a*/ 	.byte	0x08
	.zero		1


	//   ....[28]....
        /*024c*/ 	.word	0x00000410
        /*0250*/ 	.word	0x000000ff
        /*0254*/ 	.word	0x00000070
        /*0258*/ 	.short	0x0100
        /*025a*/ 	.byte	0x08
	.zero		1


	//   ....[29]....
        /*025c*/ 	.word	0x00000420
        /*0260*/ 	.word	0x000000ff
        /*0264*/ 	.word	0x00000100
        /*0268*/ 	.short	0x0100
        /*026a*/ 	.byte	0x08
	.zero		1


	//   ....[30]....
        /*026c*/ 	.word	0x00000430
        /*0270*/ 	.word	0x000000ff
        /*0274*/ 	.word	0x00000078
        /*0278*/ 	.short	0x0100
        /*027a*/ 	.byte	0x08
	.zero		1


	//   ....[31]....
        /*027c*/ 	.word	0x00000440
        /*0280*/ 	.word	0x000000ff
        /*0284*/ 	.word	0x00000108
        /*0288*/ 	.short	0x0100
        /*028a*/ 	.byte	0x08
	.zero		1


	//   ....[32]....
        /*028c*/ 	.word	0x00000450
        /*0290*/ 	.word	0x000000ff
        /*0294*/ 	.word	0x00000080
        /*0298*/ 	.short	0x0100
        /*029a*/ 	.byte	0x08
	.zero		1


	//   ....[33]....
        /*029c*/ 	.word	0x00000460
        /*02a0*/ 	.word	0x000000ff
        /*02a4*/ 	.word	0x00000110
        /*02a8*/ 	.short	0x0100
        /*02aa*/ 	.byte	0x08
	.zero		1


	//   ....[34]....
        /*02ac*/ 	.word	0x00000470
        /*02b0*/ 	.word	0x000000ff
        /*02b4*/ 	.word	0x00000088
        /*02b8*/ 	.short	0x0100
        /*02ba*/ 	.byte	0x08
	.zero		1


	//   ....[35]....
        /*02bc*/ 	.word	0x00000480
        /*02c0*/ 	.word	0x000000ff
        /*02c4*/ 	.word	0x00000118
        /*02c8*/ 	.short	0x0100
        /*02ca*/ 	.byte	0x08
	.zero		1


	//   ....[36]....
        /*02cc*/ 	.word	0x000008e0
        /*02d0*/ 	.word	0x000000ff
        /*02d4*/ 	.word	0x00000130
        /*02d8*/ 	.short	0x0100
        /*02da*/ 	.byte	0x06
	.zero		1


	//   ....[37]....
        /*02dc*/ 	.word	0x00000970
        /*02e0*/ 	.word	0x000000ff
        /*02e4*/ 	.word	0x00000138
        /*02e8*/ 	.short	0x0100
        /*02ea*/ 	.byte	0x06
	.zero		1


	//   ....[38]....
        /*02ec*/ 	.word	0x00001870
        /*02f0*/ 	.word	0x00000000
        /*02f4*/ 	.word	0x00000000
        /*02f8*/ 	.short	0x010a
        /*02fa*/ 	.byte	0x3f
	.zero		1


	//   ....[39]....
        /*02fc*/ 	.word	0x000018b0
        /*0300*/ 	.word	0x00000000
        /*0304*/ 	.word	0x00000000
        /*0308*/ 	.short	0x010a
        /*030a*/ 	.byte	0x3f
	.zero		1


	//   ....[40]....
        /*030c*/ 	.word	0x00001be0
        /*0310*/ 	.word	0x00000003
        /*0314*/ 	.word	0x00000000
        /*0318*/ 	.short	0x010a
        /*031a*/ 	.byte	0x3f
	.zero		1


	//   ....[41]....
        /*031c*/ 	.word	0x00001c20
        /*0320*/ 	.word	0x00000003
        /*0324*/ 	.word	0x00000000
        /*0328*/ 	.short	0x010a
        /*032a*/ 	.byte	0x3f
	.zero		1


	//   ....[42]....
        /*032c*/ 	.word	0x00001dd0
        /*0330*/ 	.word	0x00000003
        /*0334*/ 	.word	0x00000000
        /*0338*/ 	.short	0x0101
        /*033a*/ 	.byte	0x3f
	.zero		1


	//   ....[43]....
        /*033c*/ 	.word	0x00001fc0
        /*0340*/ 	.word	0x00000003
        /*0344*/ 	.word	0x00000000
        /*0348*/ 	.short	0x0101
        /*034a*/ 	.byte	0x3f
	.zero		1


	//   ....[44]....
        /*034c*/ 	.word	0x00004010
        /*0350*/ 	.word	0x0000000f
        /*0354*/ 	.word	0x00000090
        /*0358*/ 	.short	0x010a
        /*035a*/ 	.byte	0x3f
	.zero		1


	//   ....[45]....
        /*035c*/ 	.word	0x00004390
        /*0360*/ 	.word	0x00000005
        /*0364*/ 	.word	0x00000138
        /*0368*/ 	.short	0x0101
        /*036a*/ 	.byte	0x3f
	.zero		1


	//   ....[46]....
        /*036c*/ 	.word	0x00004b00
        /*0370*/ 	.word	0x00000005
        /*0374*/ 	.word	0x00000000
        /*0378*/ 	.short	0x010a
        /*037a*/ 	.byte	0x3f
	.zero		1


	//   ....[47]....
        /*037c*/ 	.word	0x00004b80
        /*0380*/ 	.word	0x00000009
        /*0384*/ 	.word	0x00000000
        /*0388*/ 	.short	0x010a
        /*038a*/ 	.byte	0x3f
	.zero		1


	//   ....[48]....
        /*038c*/ 	.word	0x00004c10
        /*0390*/ 	.word	0x00000008
        /*0394*/ 	.word	0x00000000
        /*0398*/ 	.short	0x010a
        /*039a*/ 	.byte	0x3f
	.zero		1


	//   ....[49]....
        /*039c*/ 	.word	0x00004ca0
        /*03a0*/ 	.word	0x00000009
        /*03a4*/ 	.word	0x00000000
        /*03a8*/ 	.short	0x010a
        /*03aa*/ 	.byte	0x3f
	.zero		1


	//   ....[50]....
        /*03ac*/ 	.word	0x00004d30
        /*03b0*/ 	.word	0x00000008
        /*03b4*/ 	.word	0x00000000
        /*03b8*/ 	.short	0x010a
        /*03ba*/ 	.byte	0x3f
	.zero		1


	//   ....[51]....
        /*03bc*/ 	.word	0x00004dc0
        /*03c0*/ 	.word	0x00000009
        /*03c4*/ 	.word	0x00000000
        /*03c8*/ 	.short	0x010a
        /*03ca*/ 	.byte	0x3f
	.zero		1


	//   ....[52]....
        /*03cc*/ 	.word	0x00004e50
        /*03d0*/ 	.word	0x00000008
        /*03d4*/ 	.word	0x00000000
        /*03d8*/ 	.short	0x010a
        /*03da*/ 	.byte	0x3f
	.zero		1


	//   ....[53]....
        /*03dc*/ 	.word	0x00004ee0
        /*03e0*/ 	.word	0x00000009
        /*03e4*/ 	.word	0x00000000
        /*03e8*/ 	.short	0x010a
        /*03ea*/ 	.byte	0x3f
	.zero		1


	//   ....[54]....
        /*03ec*/ 	.word	0x00004f70
        /*03f0*/ 	.word	0x00000008
        /*03f4*/ 	.word	0x00000000
        /*03f8*/ 	.short	0x010a
        /*03fa*/ 	.byte	0x3f
	.zero		1


	//   ....[55]....
        /*03fc*/ 	.word	0x00005000
        /*0400*/ 	.word	0x00000009
        /*0404*/ 	.word	0x00000000
        /*0408*/ 	.short	0x010a
        /*040a*/ 	.byte	0x3f
	.zero		1


	//   ....[56]....
        /*040c*/ 	.word	0x00005090
        /*0410*/ 	.word	0x00000008
        /*0414*/ 	.word	0x00000000
        /*0418*/ 	.short	0x010a
        /*041a*/ 	.byte	0x3f
	.zero		1


	//   ....[57]....
        /*041c*/ 	.word	0x00005120
        /*0420*/ 	.word	0x00000009
        /*0424*/ 	.word	0x00000000
        /*0428*/ 	.short	0x010a
        /*042a*/ 	.byte	0x3f
	.zero		1


	//   ....[58]....
        /*042c*/ 	.word	0x000051b0
        /*0430*/ 	.word	0x00000008
        /*0434*/ 	.word	0x00000000
        /*0438*/ 	.short	0x010a
        /*043a*/ 	.byte	0x3f
	.zero		1


	//   ....[59]....
        /*043c*/ 	.word	0x00005240
        /*0440*/ 	.word	0x00000009
        /*0444*/ 	.word	0x00000000
        /*0448*/ 	.short	0x010a
        /*044a*/ 	.byte	0x3f
	.zero		1


	//   ....[60]....
        /*044c*/ 	.word	0x000052d0
        /*0450*/ 	.word	0x00000008
        /*0454*/ 	.word	0x00000000
        /*0458*/ 	.short	0x010a
        /*045a*/ 	.byte	0x3f
	.zero		1


	//   ....[61]....
        /*045c*/ 	.word	0x00005360
        /*0460*/ 	.word	0x00000009
        /*0464*/ 	.word	0x00000000
        /*0468*/ 	.short	0x010a
        /*046a*/ 	.byte	0x3f
	.zero		1


	//   ....[62]....
        /*046c*/ 	.word	0x000053f0
        /*0470*/ 	.word	0x00000006
        /*0474*/ 	.word	0x00000000
        /*0478*/ 	.short	0x010a
        /*047a*/ 	.byte	0x3f
	.zero		1


	//   ....[63]....
        /*047c*/ 	.word	0x00005480
        /*0480*/ 	.word	0x00000003
        /*0484*/ 	.word	0x00000000
        /*0488*/ 	.short	0x010a
        /*048a*/ 	.byte	0x3f
	.zero		1


	//   ....[64]....
        /*048c*/ 	.word	0x000054e0
        /*0490*/ 	.word	0x00000000
        /*0494*/ 	.word	0x00000000
        /*0498*/ 	.short	0x010a
        /*049a*/ 	.byte	0x3f
	.zero		1


	//   ....[65]....
        /*049c*/ 	.word	0x00005530
        /*04a0*/ 	.word	0x00000003
        /*04a4*/ 	.word	0x00000000
        /*04a8*/ 	.short	0x010a
        /*04aa*/ 	.byte	0x3f
	.zero		1


	//   ....[66]....
        /*04ac*/ 	.word	0x00005600
        /*04b0*/ 	.word	0x0000000f
        /*04b4*/ 	.word	0x00000090
        /*04b8*/ 	.short	0x010a
        /*04ba*/ 	.byte	0x3f
	.zero		1


	//   ....[67]....
        /*04bc*/ 	.word	0x000056d0
        /*04c0*/ 	.word	0x00000005
        /*04c4*/ 	.word	0x00000000
        /*04c8*/ 	.short	0x010a
        /*04ca*/ 	.byte	0x3f
	.zero		1


	//   ....[68]....
        /*04cc*/ 	.word	0x00005720
        /*04d0*/ 	.word	0x00000009
        /*04d4*/ 	.word	0x00000000
        /*04d8*/ 	.short	0x010a
        /*04da*/ 	.byte	0x3f
	.zero		1


	//   ....[69]....
        /*04dc*/ 	.word	0x00005770
        /*04e0*/ 	.word	0x00000008
        /*04e4*/ 	.word	0x00000000
        /*04e8*/ 	.short	0x010a
        /*04ea*/ 	.byte	0x3f
	.zero		1


	//   ....[70]....
        /*04ec*/ 	.word	0x000057c0
        /*04f0*/ 	.word	0x00000009
        /*04f4*/ 	.word	0x00000000
        /*04f8*/ 	.short	0x010a
        /*04fa*/ 	.byte	0x3f
	.zero		1


	//   ....[71]....
        /*04fc*/ 	.word	0x00005810
        /*0500*/ 	.word	0x00000008
        /*0504*/ 	.word	0x00000000
        /*0508*/ 	.short	0x010a
        /*050a*/ 	.byte	0x3f
	.zero		1


	//   ....[72]....
        /*050c*/ 	.word	0x00005860
        /*0510*/ 	.word	0x00000009
        /*0514*/ 	.word	0x00000000
        /*0518*/ 	.short	0x010a
        /*051a*/ 	.byte	0x3f
	.zero		1


	//   ....[73]....
        /*051c*/ 	.word	0x000058b0
        /*0520*/ 	.word	0x00000008
        /*0524*/ 	.word	0x00000000
        /*0528*/ 	.short	0x010a
        /*052a*/ 	.byte	0x3f
	.zero		1


	//   ....[74]....
        /*052c*/ 	.word	0x00005900
        /*0530*/ 	.word	0x00000009
        /*0534*/ 	.word	0x00000000
        /*0538*/ 	.short	0x010a
        /*053a*/ 	.byte	0x3f
	.zero		1


	//   ....[75]....
        /*053c*/ 	.word	0x00005950
        /*0540*/ 	.word	0x00000008
        /*0544*/ 	.word	0x00000000
        /*0548*/ 	.short	0x010a
        /*054a*/ 	.byte	0x3f
	.zero		1


	//   ....[76]....
        /*054c*/ 	.word	0x000059a0
        /*0550*/ 	.word	0x00000009
        /*0554*/ 	.word	0x00000000
        /*0558*/ 	.short	0x010a
        /*055a*/ 	.byte	0x3f
	.zero		1


	//   ....[77]....
        /*055c*/ 	.word	0x000059f0
        /*0560*/ 	.word	0x00000008
        /*0564*/ 	.word	0x00000000
        /*0568*/ 	.short	0x010a
        /*056a*/ 	.byte	0x3f
	.zero		1


	//   ....[78]....
        /*056c*/ 	.word	0x00005a40
        /*0570*/ 	.word	0x00000009
        /*0574*/ 	.word	0x00000000
        /*0578*/ 	.short	0x010a
        /*057a*/ 	.byte	0x3f
	.zero		1


	//   ....[79]....
        /*057c*/ 	.word	0x00005a90
        /*0580*/ 	.word	0x00000008
        /*0584*/ 	.word	0x00000000
        /*0588*/ 	.short	0x010a
        /*058a*/ 	.byte	0x3f
	.zero		1


	//   ....[80]....
        /*058c*/ 	.word	0x00005ae0
        /*0590*/ 	.word	0x00000009
        /*0594*/ 	.word	0x00000000
        /*0598*/ 	.short	0x010a
        /*059a*/ 	.byte	0x3f
	.zero		1


	//   ....[81]....
        /*059c*/ 	.word	0x00005b30
        /*05a0*/ 	.word	0x00000008
        /*05a4*/ 	.word	0x00000000
        /*05a8*/ 	.short	0x010a
        /*05aa*/ 	.byte	0x3f
	.zero		1


	//   ....[82]....
        /*05ac*/ 	.word	0x00005b80
        /*05b0*/ 	.word	0x00000009
        /*05b4*/ 	.word	0x00000000
        /*05b8*/ 	.short	0x010a
        /*05ba*/ 	.byte	0x3f
	.zero		1


	//   ....[83]....
        /*05bc*/ 	.word	0x00005bd0
        /*05c0*/ 	.word	0x00000006
        /*05c4*/ 	.word	0x00000000
        /*05c8*/ 	.short	0x010a
        /*05ca*/ 	.byte	0x3f
	.zero		1


	//----- nvinfo : EIATTR_NUM_MBARRIERS
	.align		4
.L_35:
        /*05cc*/ 	.byte	0x03, 0x38
        /*05ce*/ 	.short	0x0026


	//----- nvinfo : EIATTR_EXIT_INSTR_OFFSETS
	.align		4
        /*05d0*/ 	.byte	0x04, 0x1c
        /*05d2*/ 	.short	(.L_37 - .L_36)


	//   ....[0]....
.L_36:
        /*05d4*/ 	.word	0x00000bc0


	//   ....[1]....
        /*05d8*/ 	.word	0x000013c0


	//   ....[2]....
        /*05dc*/ 	.word	0x00003790


	//   ....[3]....
        /*05e0*/ 	.word	0x00003ce0


	//   ....[4]....
        /*05e4*/ 	.word	0x000054d0


	//----- nvinfo : EIATTR_MAX_THREADS
	.align		4
.L_37:
        /*05e8*/ 	.byte	0x04, 0x05
        /*05ea*/ 	.short	(.L_39 - .L_38)
.L_38:
        /*05ec*/ 	.word	0x00000180
        /*05f0*/ 	.word	0x00000001
        /*05f4*/ 	.word	0x00000001


	//----- nvinfo : EIATTR_CRS_STACK_SIZE
	.align		4
.L_39:
        /*05f8*/ 	.byte	0x04, 0x1e
        /*05fa*/ 	.short	(.L_41 - .L_40)
.L_40:
        /*05fc*/ 	.word	0x00000000


	//----- nvinfo : EIATTR_CBANK_PARAM_SIZE
	.align		4
.L_41:
        /*0600*/ 	.byte	0x03, 0x19
        /*0602*/ 	.short	0x0470


	//----- nvinfo : EIATTR_PARAM_CBANK
	.align		4
        /*0604*/ 	.byte	0x04, 0x0a
        /*0606*/ 	.short	(.L_43 - .L_42)
	.align		4
.L_42:
        /*0608*/ 	.word	index@(.nv.constant0._ZN7cutlass13device_kernelINS_4gemm6kernel13GemmUniversalIN4cute5tupleIJiiiiEEENS1_10collective13CollectiveMmaINS1_34MainloopSm90TmaGmmaWarpSpecializedILi18ENS5_IJNS4_1CILi2EEENSA_ILi1EEESC_EEENS1_35KernelTmaWarpSpecializedCooperativeEEENS5_IJNSA_ILi384EEENSA_ILi8EEENSA_ILi32EEEEEEaNS5_IJlSC_lEEEaSK_NS4_8TiledMMAINS4_8MMA_AtomIJNS4_4SM904GMMA25MMA_64x8x32_S32S8S8_SS_TNEEEENS4_6LayoutISD_NS5_IJSC_NSA_ILi0EEESS_EEEEENS5_IJNS4_10UnderscoreESV_SV_EEEEENS4_13SM90_TMA_LOADENS4_14ComposedLayoutINS4_7SwizzleILi1ELi4ELi3EEENS4_18smem_ptr_flag_bitsILi8EEENSR_INS5_IJSH_SI_EEENS5_IJSI_SC_EEEEEEEvNS4_8identityENS4_23SM90_TMA_LOAD_MULTICASTES17_vS18_EENS_8epilogue10collective6detail29Sm90TmaWarpSpecializedAdapterINS1C_15DefaultEpilogueIaSK_SK_NS1B_6thread17LinearCombinationIaLi1EiiLNS1G_9ScaleType4KindE0ELNS_15FloatRoundStyleE2EaEENS1_15EpilogueDefaultEEEEEvvEEEEvNT_6ParamsE)
        /*060c*/ 	.short	0x0210
        /*060e*/ 	.short	0x0470


	//----- nvinfo : EIATTR_SW_WAR
	.align		4
.L_43:
        /*0610*/ 	.byte	0x04, 0x36
        /*0612*/ 	.short	(.L_45 - .L_44)
.L_44:
        /*0614*/ 	.word	0x00000008
.L_45:


//--------------------- .nv.callgraph             --------------------------
	.section	.nv.callgraph,"",@"SHT_CUDA_CALLGRAPH"
	.align	4
	.sectionentsize	8
	.align		4
        /*0000*/ 	.word	0x00000000
	.align		4
        /*0004*/ 	.word	0xffffffff
	.align		4
        /*0008*/ 	.word	index@(_ZN7cutlass13device_kernelINS_4gemm6kernel13GemmUniversalIN4cute5tupleIJiiiiEEENS1_10collective13CollectiveMmaINS1_34MainloopSm90TmaGmmaWarpSpecializedILi18ENS5_IJNS4_1CILi2EEENSA_ILi1EEESC_EEENS1_35KernelTmaWarpSpecializedCooperativeEEENS5_IJNSA_ILi384EEENSA_ILi8EEENSA_ILi32EEEEEEaNS5_IJlSC_lEEEaSK_NS4_8TiledMMAINS4_8MMA_AtomIJNS4_4SM904GMMA25MMA_64x8x32_S32S8S8_SS_TNEEEENS4_6LayoutISD_NS5_IJSC_NSA_ILi0EEESS_EEEEENS5_IJNS4_10UnderscoreESV_SV_EEEEENS4_13SM90_TMA_LOADENS4_14ComposedLayoutINS4_7SwizzleILi1ELi4ELi3EEENS4_18smem_ptr_flag_bitsILi8EEENSR_INS5_IJSH_SI_EEENS5_IJSI_SC_EEEEEEEvNS4_8identityENS4_23SM90_TMA_LOAD_MULTICASTES17_vS18_EENS_8epilogue10collective6detail29Sm90TmaWarpSpecializedAdapterINS1C_15DefaultEpilogueIaSK_SK_NS1B_6thread17LinearCombinationIaLi1EiiLNS1G_9ScaleType4KindE0ELNS_15FloatRoundStyleE2EaEENS1_15EpilogueDefaultEEEEEvvEEEEvNT_6ParamsE)
	.align		4
        /*000c*/ 	.word	index@(__assertfail)
	.align		4
        /*0010*/ 	.word	0x00000000
	.align		4
        /*0014*/ 	.word	0xfffffffe
	.align		4
        /*0018*/ 	.word	0x00000000
	.align		4
        /*001c*/ 	.word	0xfffffffd
	.align		4
        /*0020*/ 	.word	0x00000000
	.align		4
        /*0024*/ 	.word	0xfffffffc


//--------------------- .nv.constant4             --------------------------
	.section	.nv.constant4,"a",@progbits
	.align	8
	.align		8
.nv.constant4:
        /*0000*/ 	.dword	__assertfail
	.align		8
        /*0008*/ 	.dword	__unnamed_1
	.align		8
        /*0010*/ 	.dword	_ZN39_INTERNAL_5a291472_4_k_cu_e5352040_99534cuda3std3__45__cpo5beginE
	.align		8
        /*0018*/ 	.dword	_ZN39_INTERNAL_5a291472_4_k_cu_e5352040_99534cuda3std3__45__cpo3endE
	.align		8
        /*0020*/ 	.dword	_ZN39_INTERNAL_5a291472_4_k_cu_e5352040_99534cuda3std3__45__cpo6cbeginE
	.align		8
        /*0028*/ 	.dword	_ZN39_INTERNAL_5a291472_4_k_cu_e5352040_99534cuda3std3__45__cpo4cendE
	.align		8
        /*0030*/ 	.dword	_ZN39_INTERNAL_5a291472_4_k_cu_e5352040_99534cuda3std3__441_GLOBAL__N__5a291472_4_k_cu_e5352040_99536ignoreE
	.align		8
        /*0038*/ 	.dword	_ZN39_INTERNAL_5a291472_4_k_cu_e5352040_99534cuda3std3__419piecewise_constructE
	.align		8
        /*0040*/ 	.dword	_ZN39_INTERNAL_5a291472_4_k_cu_e5352040_99534cuda3std3__48in_placeE
	.align		8
        /*0048*/ 	.dword	_ZN39_INTERNAL_5a291472_4_k_cu_e5352040_99534cuda3std6ranges3__45__cpo4swapE
	.align		8
        /*0050*/ 	.dword	_ZN39_INTERNAL_5a291472_4_k_cu_e5352040_99534cuda3std6ranges3__45__cpo9iter_moveE
	.align		8
        /*0058*/ 	.dword	_ZN39_INTERNAL_5a291472_4_k_cu_e5352040_99534cute7productE
	.align		8
        /*0060*/ 	.dword	_ZN39_INTERNAL_5a291472_4_k_cu_e5352040_99534cute1_E
	.align		8
        /*0068*/ 	.dword	$str$22
	.align		8
        /*0070*/ 	.dword	$str$23


//--------------------- .text._ZN7cutlass13device_kernelINS_4gemm6kernel13GemmUniversalIN4cute5tupleIJiiiiEEENS1_10collective13CollectiveMmaINS1_34MainloopSm90TmaGmmaWarpSpecializedILi18ENS5_IJNS4_1CILi2EEENSA_ILi1EEESC_EEENS1_35KernelTmaWarpSpecializedCooperativeEEENS5_IJNSA_ILi384EEENSA_ILi8EEENSA_ILi32EEEEEEaNS5_IJlSC_lEEEaSK_NS4_8TiledMMAINS4_8MMA_AtomIJNS4_4SM904GMMA25MMA_64x8x32_S32S8S8_SS_TNEEEENS4_6LayoutISD_NS5_IJSC_NSA_ILi0EEESS_EEEEENS5_IJNS4_10UnderscoreESV_SV_EEEEENS4_13SM90_TMA_LOADENS4_14ComposedLayoutINS4_7SwizzleILi1ELi4ELi3EEENS4_18smem_ptr_flag_bitsILi8EEENSR_INS5_IJSH_SI_EEENS5_IJSI_SC_EEEEEEEvNS4_8identityENS4_23SM90_TMA_LOAD_MULTICASTES17_vS18_EENS_8epilogue10collective6detail29Sm90TmaWarpSpecializedAdapterINS1C_15DefaultEpilogueIaSK_SK_NS1B_6thread17LinearCombinationIaLi1EiiLNS1G_9ScaleType4KindE0ELNS_15FloatRoundStyleE2EaEENS1_15EpilogueDefaultEEEEEvvEEEEvNT_6ParamsE --------------------------
	.section	.text._ZN7cutlass13device_kernelINS_4gemm6kernel13GemmUniversalIN4cute5tupleIJiiiiEEENS1_10collective13CollectiveMmaINS1_34MainloopSm90TmaGmmaWarpSpecializedILi18ENS5_IJNS4_1CILi2EEENSA_ILi1EEESC_EEENS1_35KernelTmaWarpSpecializedCooperativeEEENS5_IJNSA_ILi384EEENSA_ILi8EEENSA_ILi32EEEEEEaNS5_IJlSC_lEEEaSK_NS4_8TiledMMAINS4_8MMA_AtomIJNS4_4SM904GMMA25MMA_64x8x32_S32S8S8_SS_TNEEEENS4_6LayoutISD_NS5_IJSC_NSA_ILi0EEESS_EEEEENS5_IJNS4_10UnderscoreESV_SV_EEEEENS4_13SM90_TMA_LOADENS4_14ComposedLayoutINS4_7SwizzleILi1ELi4ELi3EEENS4_18smem_ptr_flag_bitsILi8EEENSR_INS5_IJSH_SI_EEENS5_IJSI_SC_EEEEEEEvNS4_8identityENS4_23SM90_TMA_LOAD_MULTICASTES17_vS18_EENS_8epilogue10collective6detail29Sm90TmaWarpSpecializedAdapterINS1C_15DefaultEpilogueIaSK_SK_NS1B_6thread17LinearCombinationIaLi1EiiLNS1G_9ScaleType4KindE0ELNS_15FloatRoundStyleE2EaEENS1_15EpilogueDefaultEEEEEvvEEEEvNT_6ParamsE,"ax",@progbits
	.align	128
.text._ZN7cutlass13device_kernelINS_4gemm6kernel13GemmUniversalIN4cute5tupleIJiiiiEEENS1_10collective13CollectiveMmaINS1_34MainloopSm90TmaGmmaWarpSpecializedILi18ENS5_IJNS4_1CILi2EEENSA_ILi1EEESC_EEENS1_35KernelTmaWarpSpecializedCooperativeEEENS5_IJNSA_ILi384EEENSA_ILi8EEENSA_ILi32EEEEEEaNS5_IJlSC_lEEEaSK_NS4_8TiledMMAINS4_8MMA_AtomIJNS4_4SM904GMMA25MMA_64x8x32_S32S8S8_SS_TNEEEENS4_6LayoutISD_NS5_IJSC_NSA_ILi0EEESS_EEEEENS5_IJNS4_10UnderscoreESV_SV_EEEEENS4_13SM90_TMA_LOADENS4_14ComposedLayoutINS4_7SwizzleILi1ELi4ELi3EEENS4_18smem_ptr_flag_bitsILi8EEENSR_INS5_IJSH_SI_EEENS5_IJSI_SC_EEEEEEEvNS4_8identityENS4_23SM90_TMA_LOAD_MULTICASTES17_vS18_EENS_8epilogue10collective6detail29Sm90TmaWarpSpecializedAdapterINS1C_15DefaultEpilogueIaSK_SK_NS1B_6thread17LinearCombinationIaLi1EiiLNS1G_9ScaleType4KindE0ELNS_15FloatRoundStyleE2EaEENS1_15EpilogueDefaultEEEEEvvEEEEvNT_6ParamsE:
        .type           _ZN7cutlass13device_kernelINS_4gemm6kernel13GemmUniversalIN4cute5tupleIJiiiiEEENS1_10collective13CollectiveMmaINS1_34MainloopSm90TmaGmmaWarpSpecializedILi18ENS5_IJNS4_1CILi2EEENSA_ILi1EEESC_EEENS1_35KernelTmaWarpSpecializedCooperativeEEENS5_IJNSA_ILi384EEENSA_ILi8EEENSA_ILi32EEEEEEaNS5_IJlSC_lEEEaSK_NS4_8TiledMMAINS4_8MMA_AtomIJNS4_4SM904GMMA25MMA_64x8x32_S32S8S8_SS_TNEEEENS4_6LayoutISD_NS5_IJSC_NSA_ILi0EEESS_EEEEENS5_IJNS4_10UnderscoreESV_SV_EEEEENS4_13SM90_TMA_LOADENS4_14ComposedLayoutINS4_7SwizzleILi1ELi4ELi3EEENS4_18smem_ptr_flag_bitsILi8EEENSR_INS5_IJSH_SI_EEENS5_IJSI_SC_EEEEEEEvNS4_8identityENS4_23SM90_TMA_LOAD_MULTICASTES17_vS18_EENS_8epilogue10collective6detail29Sm90TmaWarpSpecializedAdapterINS1C_15DefaultEpilogueIaSK_SK_NS1B_6thread17LinearCombinationIaLi1EiiLNS1G_9ScaleType4KindE0ELNS_15FloatRoundStyleE2EaEENS1_15EpilogueDefaultEEEEEvvEEEEvNT_6ParamsE,@function
        .size           _ZN7cutlass13device_kernelINS_4gemm6kernel13GemmUniversalIN4cute5tupleIJiiiiEEENS1_10collective13CollectiveMmaINS1_34MainloopSm90TmaGmmaWarpSpecializedILi18ENS5_IJNS4_1CILi2EEENSA_ILi1EEESC_EEENS1_35KernelTmaWarpSpecializedCooperativeEEENS5_IJNSA_ILi384EEENSA_ILi8EEENSA_ILi32EEEEEEaNS5_IJlSC_lEEEaSK_NS4_8TiledMMAINS4_8MMA_AtomIJNS4_4SM904GMMA25MMA_64x8x32_S32S8S8_SS_TNEEEENS4_6LayoutISD_NS5_IJSC_NSA_ILi0EEESS_EEEEENS5_IJNS4_10UnderscoreESV_SV_EEEEENS4_13SM90_TMA_LOADENS4_14ComposedLayoutINS4_7SwizzleILi1ELi4ELi3EEENS4_18smem_ptr_flag_bitsILi8EEENSR_INS5_IJSH_SI_EEENS5_IJSI_SC_EEEEEEEvNS4_8identityENS4_23SM90_TMA_LOAD_MULTICASTES17_vS18_EENS_8epilogue10collective6detail29Sm90TmaWarpSpecializedAdapterINS1C_15DefaultEpilogueIaSK_SK_NS1B_6thread17LinearCombinationIaLi1EiiLNS1G_9ScaleType4KindE0ELNS_15FloatRoundStyleE2EaEENS1_15EpilogueDefaultEEEEEvvEEEEvNT_6ParamsE,(.L_x_110 - _ZN7cutlass13device_kernelINS_4gemm6kernel13GemmUniversalIN4cute5tupleIJiiiiEEENS1_10collective13CollectiveMmaINS1_34MainloopSm90TmaGmmaWarpSpecializedILi18ENS5_IJNS4_1CILi2EEENSA_ILi1EEESC_EEENS1_35KernelTmaWarpSpecializedCooperativeEEENS5_IJNSA_ILi384EEENSA_ILi8EEENSA_ILi32EEEEEEaNS5_IJlSC_lEEEaSK_NS4_8TiledMMAINS4_8MMA_AtomIJNS4_4SM904GMMA25MMA_64x8x32_S32S8S8_SS_TNEEEENS4_6LayoutISD_NS5_IJSC_NSA_ILi0EEESS_EEEEENS5_IJNS4_10UnderscoreESV_SV_EEEEENS4_13SM90_TMA_LOADENS4_14ComposedLayoutINS4_7SwizzleILi1ELi4ELi3EEENS4_18smem_ptr_flag_bitsILi8EEENSR_INS5_IJSH_SI_EEENS5_IJSI_SC_EEEEEEEvNS4_8identityENS4_23SM90_TMA_LOAD_MULTICASTES17_vS18_EENS_8epilogue10collective6detail29Sm90TmaWarpSpecializedAdapterINS1C_15DefaultEpilogueIaSK_SK_NS1B_6thread17LinearCombinationIaLi1EiiLNS1G_9ScaleType4KindE0ELNS_15FloatRoundStyleE2EaEENS1_15EpilogueDefaultEEEEEvvEEEEvNT_6ParamsE)
        .other          _ZN7cutlass13device_kernelINS_4gemm6kernel13GemmUniversalIN4cute5tupleIJiiiiEEENS1_10collective13CollectiveMmaINS1_34MainloopSm90TmaGmmaWarpSpecializedILi18ENS5_IJNS4_1CILi2EEENSA_ILi1EEESC_EEENS1_35KernelTmaWarpSpecializedCooperativeEEENS5_IJNSA_ILi384EEENSA_ILi8EEENSA_ILi32EEEEEEaNS5_IJlSC_lEEEaSK_NS4_8TiledMMAINS4_8MMA_AtomIJNS4_4SM904GMMA25MMA_64x8x32_S32S8S8_SS_TNEEEENS4_6LayoutISD_NS5_IJSC_NSA_ILi0EEESS_EEEEENS5_IJNS4_10UnderscoreESV_SV_EEEEENS4_13SM90_TMA_LOADENS4_14ComposedLayoutINS4_7SwizzleILi1ELi4ELi3EEENS4_18smem_ptr_flag_bitsILi8EEENSR_INS5_IJSH_SI_EEENS5_IJSI_SC_EEEEEEEvNS4_8identityENS4_23SM90_TMA_LOAD_MULTICASTES17_vS18_EENS_8epilogue10collective6detail29Sm90TmaWarpSpecializedAdapterINS1C_15DefaultEpilogueIaSK_SK_NS1B_6thread17LinearCombinationIaLi1EiiLNS1G_9ScaleType4KindE0ELNS_15FloatRoundStyleE2EaEENS1_15EpilogueDefaultEEEEEvvEEEEvNT_6ParamsE,@"STO_CUDA_ENTRY STV_DEFAULT"
_ZN7cutlass13device_kernelINS_4gemm6kernel13GemmUniversalIN4cute5tupleIJiiiiEEENS1_10collective13CollectiveMmaINS1_34MainloopSm90TmaGmmaWarpSpecializedILi18ENS5_IJNS4_1CILi2EEENSA_ILi1EEESC_EEENS1_35KernelTmaWarpSpecializedCooperativeEEENS5_IJNSA_ILi384EEENSA_ILi8EEENSA_ILi32EEEEEEaNS5_IJlSC_lEEEaSK_NS4_8TiledMMAINS4_8MMA_AtomIJNS4_4SM904GMMA25MMA_64x8x32_S32S8S8_SS_TNEEEENS4_6LayoutISD_NS5_IJSC_NSA_ILi0EEESS_EEEEENS5_IJNS4_10UnderscoreESV_SV_EEEEENS4_13SM90_TMA_LOADENS4_14ComposedLayoutINS4_7SwizzleILi1ELi4ELi3EEENS4_18smem_ptr_flag_bitsILi8EEENSR_INS5_IJSH_SI_EEENS5_IJSI_SC_EEEEEEEvNS4_8identityENS4_23SM90_TMA_LOAD_MULTICASTES17_vS18_EENS_8epilogue10collective6detail29Sm90TmaWarpSpecializedAdapterINS1C_15DefaultEpilogueIaSK_SK_NS1B_6thread17LinearCombinationIaLi1EiiLNS1G_9ScaleType4KindE0ELNS_15FloatRoundStyleE2EaEENS1_15EpilogueDefaultEEEEEvvEEEEvNT_6ParamsE:
[----:B------:R-:W0:Y:S01]  /*0000*/  LDC R1, c[0x0][0x28] ;  /* 0x00000a00ff017b82 */ /* 0x000e220000000800 */
[----:B------:R-:W1:Y:S01]  /*0010*/  S2R R45, SR_TID.X ;  /* 0x00000000002d7919 */ /* 0x000e620000002100 */
[----:B------:R-:W-:Y:S01]  /*0020*/  ELECT P0, URZ, PT ;  /* 0x00000000003f782f */ /* 0x000fe20003800000 */
[----:B------:R-:W-:Y:S01]  /*0030*/  BSSY B0, `(.L_x_0) ;  /* 0x000000f000007945 */ /* 0x000fe20003800000 */
[--C-:B-1----:R-:W-:Y:S02]  /*0040*/  SHF.R.U32.HI R0, RZ, 0x5, R45.reuse ;  /* 0x00000005ff007819 */ /* 0x102fe4000001162d */
[----:B------:R-:W-:-:S03]  /*0050*/  SHF.R.U32.HI R6, RZ, 0x7, R45 ;  /* 0x00000007ff067819 */ /* 0x000fc6000001162d */
[----:B------:R-:W1:Y:S04]  /*0060*/  SHFL.IDX PT, R2, R0, RZ, 0x1f ;  /* 0x00001fff00027589 */ /* 0x000e6800000e0000 */
[----:B------:R2:W3:Y:S01]  /*0070*/  SHFL.IDX PT, R5, R6, RZ, 0x1f ;  /* 0x00001fff06057589 */ /* 0x0004e200000e0000 */
[----:B-1----:R-:W-:-:S13]  /*0080*/  ISETP.NE.OR P0, PT, R2, RZ, !P0 ;  /* 0x000000ff0200720c */ /* 0x002fda0004705670 */
[----:B0-23--:R-:W-:Y:S05]  /*0090*/  @P0 BRA `(.L_x_1) ;  /* 0x0000000000200947 */ /* 0x00dfea0003800000 */
[----:B------:R-:W-:Y:S02]  /*00a0*/  ULDC.64 UR4, c[0x0][0x198] ;  /* 0x0000660000047ab9 */ /* 0x000fe40000000a00 */
[----:B------:R-:W-:Y:S02]  /*00b0*/  UIADD3 UR6, UP0, UR4, 0xf0, URZ ;  /* 0x000000f004067890 */ /* 0x000fe4000ff1e03f */
[----:B------:R-:W-:Y:S02]  /*00c0*/  UIADD3 UR4, UP1, UR4, 0x1f0, URZ ;  /* 0x000001f004047890 */ /* 0x000fe4000ff3e03f */
[----:B------:R-:W-:Y:S02]  /*00d0*/  UIADD3.X UR7, URZ, UR5, URZ, UP0, !UPT ;  /* 0x000000053f077290 */ /* 0x000fe400087fe43f */
[----:B------:R-:W-:-:S07]  /*00e0*/  UIADD3.X UR5, URZ, UR5, URZ, UP1, !UPT ;  /* 0x000000053f057290 */ /* 0x000fce0008ffe43f */
[----:B------:R0:W-:Y:S02]  /*00f0*/  UTMACCTL.PF [UR6] ;  /* 0x00000000060079b9 */ /* 0x0001e40008040000 */
[----:B------:R0:W-:Y:S02]  /*0100*/  UTMACCTL.PF [UR4] ;  /* 0x00000000040079b9 */ /* 0x0001e40008040000 */
[----:B0-----:R-:W-:Y:S01]  /*0110*/  NOP ;  /* 0x0000000000007918 */ /* 0x001fe20000000000 */
.L_x_1:
[----:B------:R-:W-:Y:S05]  /*0120*/  BSYNC B0 ;  /* 0x0000000000007941 */ /* 0x000fea0003800000 */
.L_x_0:
[----:B------:R-:W0:Y:S02]  /*0130*/  SHFL.IDX PT, R3, R0, RZ, 0x1f ;  /* 0x00001fff00037589 */ /* 0x000e2400000e0000 */
[----:B0-----:R-:W-:-:S13]  /*0140*/  ISETP.NE.AND P0, PT, R3, RZ, PT ;  /* 0x000000ff0300720c */ /* 0x001fda0003f05270 */
[----:B------:R-:W-:Y:S05]  /*0150*/  @P0 BRA `(.L_x_2) ;  /* 0x0000000000d40947 */ /* 0x000fea0003800000 */
[----:B------:R-:W-:Y:S01]  /*0160*/  ELECT P0, URZ, PT ;  /* 0x00000000003f782f */ /* 0x000fe20003800000 */
[----:B------:R-:W-:-:S12]  /*0170*/  BSSY B0, `(.L_x_2) ;  /* 0x0000033000007945 */ /* 0x000fd80003800000 */
[----:B------:R-:W-:Y:S05]  /*0180*/  @!P0 BRA `(.L_x_3) ;  /* 0x0000000000c48947 */ /* 0x000fea0003800000 */
[----:B------:R-:W0:Y:S01]  /*0190*/  S2UR UR8, SR_CgaCtaId ;  /* 0x00000000000879c3 */ /* 0x000e220000008800 */
[----:B------:R-:W-:Y:S01]  /*01a0*/  UMOV UR4, 0x400 ;  /* 0x0000040000047882 */ /* 0x000fe20000000000 */
[----:B------:R-:W-:Y:S01]  /*01b0*/  UMOV UR5, 0x1 ;  /* 0x0000000100057882 */ /* 0x000fe20000000000 */
[----:B------:R-:W-:Y:S02]  /*01c0*/  UMOV UR6, 0x4 ;  /* 0x0000000400067882 */ /* 0x000fe40000000000 */
[----:B------:R-:W-:-:S04]  /*01d0*/  UIADD3 UR6, -UR6, 0x100000, URZ ;  /* 0x0010000006067890 */ /* 0x000fc8000fffe13f */
[----:B------:R-:W-:Y:S02]  /*01e0*/  USHF.L.U32 UR7, UR6, 0xb, URZ ;  /* 0x0000000b06077899 */ /* 0x000fe4000800063f */
[----:B------:R-:W-:Y:S02]  /*01f0*/  USHF.L.U32 UR6, UR6, 0x1, URZ ;  /* 0x0000000106067899 */ /* 0x000fe4000800063f */
[----:B0-----:R-:W-:Y:S02]  /*0200*/  ULEA UR8, UR8, UR4, 0x18 ;  /* 0x0000000408087291 */ /* 0x001fe4000f8ec03f */
[----:B------:R-:W-:-:S04]  /*0210*/  UIADD3 UR4, -UR5, 0x100000, URZ ;  /* 0x0010000005047890 */ /* 0x000fc8000fffe13f */
[----:B------:R-:W-:Y:S02]  /*0220*/  USHF.L.U32 UR5, UR4, 0xb, URZ ;  /* 0x0000000b04057899 */ /* 0x000fe4000800063f */
[----:B------:R-:W-:Y:S01]  /*0230*/  USHF.L.U32 UR4, UR4, 0x1, URZ ;  /* 0x0000000104047899 */ /* 0x000fe2000800063f */
[----:B------:R-:W0:Y:S11]  /*0240*/  FENCE.VIEW.ASYNC.S ;  /* 0x00000000000073c6 */ /* 0x000e360000000000 */
[----:B0-----:R0:W1:Y:S01]  /*0250*/  SYNCS.EXCH.64 URZ, [UR8], UR4 ;  /* 0x00000004083f75b2 */ /* 0x0010620008000100 */
[----:B------:R0:W2:Y:S01]  /*0260*/  SYNCS.EXCH.64 URZ, [UR8+0x90], UR6 ;  /* 0x00009006083f75b2 */ /* 0x0000a20008000100 */
[----:B------:R0:W3:Y:S01]  /*0270*/  SYNCS.EXCH.64 URZ, [UR8+0x8], UR4 ;  /* 0x00000804083f75b2 */ /* 0x0000e20008000100 */
[----:B------:R0:W4:Y:S01]  /*0280*/  SYNCS.EXCH.64 URZ, [UR8+0x98], UR6 ;  /* 0x00009806083f75b2 */ /* 0x0001220008000100 */
[----:B------:R0:W0:Y:S01]  /*0290*/  SYNCS.EXCH.64 URZ, [UR8+0x10], UR4 ;  /* 0x00001004083f75b2 */ /* 0x0000220008000100 */
        /* <DEDUP_REMOVED lines=31> */
[----:B-1234-:R-:W-:Y:S01]  /*0490*/  NOP ;  /* 0x0000000000007918 */ /* 0x01efe20000000000 */
.L_x_3:
[----:B0-----:R-:W-:Y:S05]  /*04a0*/  BSYNC B0 ;  /* 0x0000000000007941 */ /* 0x001fea0003800000 */
.L_x_2:
[----:B------:R-:W-:Y:S01]  /*04b0*/  SHF.R.S32.HI R4, RZ, 0x1f, R45 ;  /* 0x0000001fff047819 */ /* 0x000fe2000001142d */
[----:B------:R-:W0:Y:S01]  /*04c0*/  SHFL.IDX PT, R0, R0, RZ, 0x1f ;  /* 0x00001fff00007589 */ /* 0x000e2200000e0000 */
[----:B------:R-:W1:Y:S01]  /*04d0*/  S2UR UR8, SR_CTAID.X ;  /* 0x00000000000879c3 */ /* 0x000e620000002500 */
[----:B------:R-:W-:Y:S02]  /*04e0*/  ELECT P0, URZ, PT ;  /* 0x00000000003f782f */ /* 0x000fe40003800000 */
[----:B------:R-:W-:Y:S01]  /*04f0*/  LEA.HI R4, R4, R45, RZ, 0x7 ;  /* 0x0000002d04047211 */ /* 0x000fe200078f38ff */
[----:B------:R-:W-:Y:S01]  /*0500*/  ULDC UR4, c[0x0][0x150] ;  /* 0x0000540000047ab9 */ /* 0x000fe20000000800 */
[----:B------:R-:W-:Y:S01]  /*0510*/  SHF.R.S32.HI R10, RZ, 0x1f, R3 ;  /* 0x0000001fff0a7819 */ /* 0x000fe20000011403 */
[----:B------:R-:W-:Y:S01]  /*0520*/  NOP ;  /* 0x0000000000007918 */ /* 0x000fe20000000000 */
[----:B------:R-:W-:Y:S01]  /*0530*/  LOP3.LUT R4, R4, 0xffffff80, RZ, 0xc0, !PT ;  /* 0xffffff8004047812 */ /* 0x000fe200078ec0ff */
[----:B------:R-:W-:Y:S01]  /*0540*/  IMAD.MOV.U32 R23, RZ, RZ, 0x1 ;  /* 0x00000001ff177424 */ /* 0x000fe200078e00ff */
[----:B------:R-:W-:Y:S01]  /*0550*/  LEA.HI R10, R10, R3, RZ, 0x2 ;  /* 0x000000030a0a7211 */ /* 0x000fe200078f10ff */
[----:B------:R-:W2:Y:S01]  /*0560*/  LDC R12, c[0x0][0x144] ;  /* 0x00005100ff0c7b82 */ /* 0x000ea20000000800 */
[----:B------:R-:W-:Y:S01]  /*0570*/  NOP ;  /* 0x0000000000007918 */ /* 0x000fe20000000000 */
[----:B------:R-:W-:Y:S01]  /*0580*/  IMAD.IADD R8, R45, 0x1, -R4 ;  /* 0x000000012d087824 */ /* 0x000fe200078e0a04 */
[----:B------:R-:W-:Y:S01]  /*0590*/  LOP3.LUT R10, R10, 0x3ffffffc, RZ, 0xc0, !PT ;  /* 0x3ffffffc0a0a7812 */ /* 0x000fe200078ec0ff */
[----:B------:R-:W3:Y:S01]  /*05a0*/  S2R R4, SR_CTAID.Y ;  /* 0x0000000000047919 */ /* 0x000ee20000002600 */
[----:B------:R-:W-:-:S02]  /*05b0*/  ISETP.NE.AND P3, PT, R5, RZ, PT ;  /* 0x000000ff0500720c */ /* 0x000fc40003f65270 */
[----:B------:R-:W-:Y:S01]  /*05c0*/  SHF.R.S32.HI R7, RZ, 0x1f, R8 ;  /* 0x0000001fff077819 */ /* 0x000fe20000011408 */
[----:B------:R-:W-:Y:S01]  /*05d0*/  IMAD.IADD R10, R3, 0x1, -R10 ;  /* 0x00000001030a7824 */ /* 0x000fe200078e0a0a */
[----:B------:R-:W4:Y:S02]  /*05e0*/  LDC R14, c[0x0][0x140] ;  /* 0x00005000ff0e7b82 */ /* 0x000f240000000800 */
[----:B------:R-:W-:Y:S02]  /*05f0*/  LEA.HI R7, R7, R8, RZ, 0x3 ;  /* 0x0000000807077211 */ /* 0x000fe400078f18ff */
[----:B0-----:R-:W-:Y:S02]  /*0600*/  ISETP.NE.OR P0, PT, R0, RZ, !P0 ;  /* 0x000000ff0000720c */ /* 0x001fe40004705670 */
[--C-:B------:R-:W-:Y:S02]  /*0610*/  SHF.R.S32.HI R0, RZ, 0x3, R7.reuse ;  /* 0x00000003ff007819 */ /* 0x100fe40000011407 */
[----:B------:R-:W-:-:S02]  /*0620*/  SHF.R.S32.HI R7, RZ, 0x1f, R7 ;  /* 0x0000001fff077819 */ /* 0x000fc40000011407 */
[----:B-1----:R-:W-:Y:S02]  /*0630*/  I2FP.F32.U32 R9, UR8 ;  /* 0x0000000800097c45 */ /* 0x002fe40008201000 */
[----:B------:R-:W-:-:S03]  /*0640*/  LEA.HI R7, R7, R0, RZ, 0x2 ;  /* 0x0000000007077211 */ /* 0x000fc600078f10ff */
[----:B------:R-:W-:Y:S01]  /*0650*/  FMUL R9, R9, UR4 ;  /* 0x0000000409097c20 */ /* 0x000fe20008400000 */
[----:B------:R-:W-:Y:S01]  /*0660*/  LOP3.LUT R7, R7, 0xfffffffc, RZ, 0xc0, !PT ;  /* 0xfffffffc07077812 */ /* 0x000fe200078ec0ff */
[----:B------:R-:W-:Y:S01]  /*0670*/  VOTEU.ALL UP0, P0 ;  /* 0x00000000003f7886 */ /* 0x000fe20000000000 */
[----:B------:R-:W-:Y:S01]  /*0680*/  ULDC UR4, c[0x0][0x154] ;  /* 0x0000550000047ab9 */ /* 0x000fe20000000800 */
[----:B------:R-:W-:Y:S02]  /*0690*/  VOTEU.ALL UP1, P0 ;  /* 0x00000000003f7886 */ /* 0x000fe40000020000 */
[----:B------:R-:W0:Y:S01]  /*06a0*/  F2I.U32.TRUNC.NTZ R9, R9 ;  /* 0x0000000900097305 */ /* 0x000e22000020f000 */
[----:B------:R-:W-:Y:S01]  /*06b0*/  IMAD.IADD R7, R0, 0x1, -R7 ;  /* 0x0000000100077824 */ /* 0x000fe200078e0a07 */
[----:B------:R-:W1:Y:S01]  /*06c0*/  @!UP0 S2UR UR7, SR_CgaCtaId ;  /* 0x00000000000789c3 */ /* 0x000e620000008800 */
[----:B------:R-:W-:Y:S01]  /*06d0*/  @!UP0 UMOV UR6, 0x400 ;  /* 0x0000040000068882 */ /* 0x000fe20000000000 */
[----:B----4-:R-:W-:Y:S01]  /*06e0*/  ISETP.EQ.U32.AND P2, PT, R14, 0x1, PT ;  /* 0x000000010e00780c */ /* 0x010fe20003f42070 */
[----:B------:R-:W-:Y:S01]  /*06f0*/  IMAD R10, R10, 0x4, R7 ;  /* 0x000000040a0a7824 */ /* 0x000fe200078e0207 */
[----:B---3--:R-:W-:-:S04]  /*0700*/  I2FP.F32.U32 R3, R4 ;  /* 0x0000000400037245 */ /* 0x008fc80000201000 */
[----:B------:R-:W-:Y:S01]  /*0710*/  LEA.HI R0, R10, R10, RZ, 0x1 ;  /* 0x0000000a0a007211 */ /* 0x000fe200078f08ff */
[----:B------:R-:W-:Y:S01]  /*0720*/  FMUL R13, R3, UR4 ;  /* 0x00000004030d7c20 */ /* 0x000fe20008400000 */
[----:B------:R-:W3:Y:S01]  /*0730*/  LDC R7, c[0x0][0x148] ;  /* 0x00005200ff077b82 */ /* 0x000ee20000000800 */
[----:B------:R-:W-:Y:S01]  /*0740*/  UMOV UR4, 0x20 ;  /* 0x0000002000047882 */ /* 0x000fe20000000000 */
[----:B------:R-:W-:Y:S01]  /*0750*/  LOP3.LUT R11, R0, 0xfffffffe, RZ, 0xc0, !PT ;  /* 0xfffffffe000b7812 */ /* 0x000fe200078ec0ff */
[----:B0-----:R-:W-:Y:S01]  /*0760*/  IMAD.MOV R15, RZ, RZ, -R9 ;  /* 0x000000ffff0f7224 */ /* 0x001fe200078e0a09 */
[----:B------:R-:W-:Y:S01]  /*0770*/  SHF.R.S32.HI R9, RZ, 0x1f, R2 ;  /* 0x0000001fff097819 */ /* 0x000fe20000011402 */
[----:B------:R-:W0:Y:S01]  /*0780*/  F2I.U32.TRUNC.NTZ R13, R13 ;  /* 0x0000000d000d7305 */ /* 0x000e22000020f000 */
[----:B------:R-:W-:-:S04]  /*0790*/  @!UP0 UIADD3 UR4, -UR4, 0x100000, URZ ;  /* 0x0010000004048890 */ /* 0x000fc8000fffe13f */
[----:B------:R-:W-:Y:S02]  /*07a0*/  @!UP0 USHF.L.U32 UR5, UR4, 0xb, URZ ;  /* 0x0000000b04058899 */ /* 0x000fe4000800063f */
[----:B------:R-:W-:Y:S01]  /*07b0*/  @!UP0 USHF.L.U32 UR4, UR4, 0x1, URZ ;  /* 0x0000000104048899 */ /* 0x000fe2000800063f */
[----:B--2---:R-:W-:Y:S01]  /*07c0*/  IMAD R3, R12, R15, UR8 ;  /* 0x000000080c037e24 */ /* 0x004fe2000f8e020f */
[----:B------:R-:W-:Y:S01]  /*07d0*/  LEA.HI R9, R9, R2, RZ, 0x2 ;  /* 0x0000000209097211 */ /* 0x000fe200078f10ff */
[C---:B------:R-:W-:Y:S02]  /*07e0*/  IMAD.IADD R0, R10.reuse, 0x1, -R11 ;  /* 0x000000010a007824 */ /* 0x040fe400078e0a0b */
[----:B------:R-:W-:Y:S01]  /*07f0*/  IMAD.SHL.U32 R11, R10, 0x4, RZ ;  /* 0x000000040a0b7824 */ /* 0x000fe200078e00ff */
[----:B------:R-:W-:Y:S02]  /*0800*/  LOP3.LUT R9, R9, 0xfffffffc, RZ, 0xc0, !PT ;  /* 0xfffffffc09097812 */ /* 0x000fe400078ec0ff */
[----:B------:R-:W-:Y:S01]  /*0810*/  ISETP.NE.AND P4, PT, R0, R3, PT ;  /* 0x000000030000720c */ /* 0x000fe20003f85270 */
[----:B-1----:R-:W-:Y:S01]  /*0820*/  @!UP0 ULEA UR6, UR7, UR6, 0x18 ;  /* 0x0000000607068291 */ /* 0x002fe2000f8ec03f */
[----:B------:R-:W-:Y:S01]  /*0830*/  LOP3.LUT R22, R10, 0xc, R11, 0x78, !PT ;  /* 0x0000000c0a167812 */ /* 0x000fe200078e780b */
[----:B------:R-:W-:Y:S01]  /*0840*/  IMAD.IADD R2, R2, 0x1, -R9 ;  /* 0x0000000102027824 */ /* 0x000fe200078e0a09 */
[----:B------:R-:W-:Y:S01]  /*0850*/  VOTEU.ALL UP0, P0 ;  /* 0x00000000003f7886 */ /* 0x000fe20000000000 */
[----:B------:R-:W-:Y:S01]  /*0860*/  LOP3.LUT P0, RZ, R8, 0x7, RZ, 0xc0, !PT ;  /* 0x0000000708ff7812 */ /* 0x000fe2000780c0ff */
[----:B0-----:R-:W-:-:S02]  /*0870*/  IMAD.MOV R24, RZ, RZ, -R13 ;  /* 0x000000ffff187224 */ /* 0x001fc400078e0a0d */
[----:B------:R-:W-:Y:S01]  /*0880*/  ISETP.NE.AND P1, PT, R2, 0x3, PT ;  /* 0x000000030200780c */ /* 0x000fe20003f25270 */
[----:B------:R-:W-:Y:S01]  /*0890*/  VIADD R10, R5, 0xffffffff ;  /* 0xffffffff050a7836 */ /* 0x000fe20000000000 */
[----:B------:R-:W-:Y:S01]  /*08a0*/  ISETP.LT.U32.AND P0, PT, R22, 0x2, !P0 ;  /* 0x000000021600780c */ /* 0x000fe20004701070 */
[----:B---3--:R-:W-:Y:S01]  /*08b0*/  IMAD R9, R7, R24, R4 ;  /* 0x0000001807097224 */ /* 0x008fe200078e0204 */
[----:B------:R-:W-:Y:S01]  /*08c0*/  ISETP.EQ.OR P1, PT, R2, RZ, !P1 ;  /* 0x000000ff0200720c */ /* 0x000fe20004f22670 */
[----:B------:R-:W0:Y:S02]  /*08d0*/  FENCE.VIEW.ASYNC.S ;  /* 0x00000000000073c6 */ /* 0x000e240000000000 */
[----:B0-----:R0:W1:Y:S01]  /*08e0*/  @!UP0 SYNCS.EXCH.64 URZ, [UR6+0x130], UR4 ;  /* 0x00013004063f85b2 */ /* 0x0010620008000100 */
[----:B------:R-:W-:Y:S02]  /*08f0*/  @P4 LEA.HI R0, R22, R22, RZ, 0x1 ;  /* 0x0000001616004211 */ /* 0x000fe400078f08ff */
[----:B------:R-:W-:-:S02]  /*0900*/  ISETP.EQ.AND P1, PT, R5, RZ, P1 ;  /* 0x000000ff0500720c */ /* 0x000fc40000f22270 */
[----:B------:R-:W-:Y:S02]  /*0910*/  @P4 SHF.R.S32.HI R0, RZ, 0x1, R0 ;  /* 0x00000001ff004819 */ /* 0x000fe40000011400 */
[----:B------:R-:W-:Y:S02]  /*0920*/  ISETP.GE.U32.AND P6, PT, R10, 0x2, PT ;  /* 0x000000020a00780c */ /* 0x000fe40003fc6070 */
[----:B------:R-:W-:Y:S02]  /*0930*/  @P4 ISETP.NE.AND P5, PT, R0, R9, PT ;  /* 0x000000090000420c */ /* 0x000fe40003fa5270 */
[----:B------:R-:W-:Y:S02]  /*0940*/  SEL R0, RZ, 0x1, !P0 ;  /* 0x00000001ff007807 */ /* 0x000fe40004000000 */
[----:B------:R-:W-:Y:S02]  /*0950*/  @P4 SEL R23, RZ, 0x1, P5 ;  /* 0x00000001ff174807 */ /* 0x000fe40002800000 */
[----:B------:R-:W-:Y:S01]  /*0960*/  SEL R16, RZ, 0x1, !P1 ;  /* 0x00000001ff107807 */ /* 0x000fe20004800000 */
[----:B------:R0:W2:Y:S01]  /*0970*/  @!UP1 SYNCS.EXCH.64 URZ, [UR6+0x138], UR4 ;  /* 0x00013804063f95b2 */ /* 0x0000a20008000100 */
[----:B------:R-:W-:Y:S01]  /*0980*/  LOP3.LUT R23, R23, R0, RZ, 0xc0, !PT ;  /* 0x0000000017177212 */ /* 0x000fe200078ec0ff */
[----:B------:R-:W-:Y:S01]  /*0990*/  NOP ;  /* 0x0000000000007918 */ /* 0x000fe20000000000 */
[----:B------:R-:W-:-:S02]  /*09a0*/  LOP3.LUT R0, R45, 0x7f, RZ, 0xc0, !PT ;  /* 0x0000007f2d007812 */ /* 0x000fc400078ec0ff */
[----:B------:R-:W-:Y:S01]  /*09b0*/  SEL R16, R16, 0x2, P6 ;  /* 0x0000000210107807 */ /* 0x000fe20003000000 */
[----:B0-----:R-:W-:Y:S06]  /*09c0*/  @!P2 BRA `(.L_x_4) ;  /* 0x000000000008a947 */ /* 0x001fec0003800000 */
[----:B-12---:R-:W-:Y:S01]  /*09d0*/  UCGABAR_ARV ;  /* 0x00000000000079c7 */ /* 0x006fe20008000000 */
[----:B------:R-:W-:Y:S05]  /*09e0*/  BRA `(.L_x_5) ;  /* 0x0000000000047947 */ /* 0x000fea0003800000 */
.L_x_4:
[----:B-12---:R-:W-:Y:S01]  /*09f0*/  NOP ;  /* 0x0000000000007918 */ /* 0x006fe20000000000 */
.L_x_5:
[----:B------:R-:W0:Y:S01]  /*0a00*/  LDC R17, c[0x0][0x65c] ;  /* 0x00019700ff117b82 */ /* 0x000e220000000800 */
[----:B------:R-:W-:Y:S02]  /*0a10*/  IMAD.U32 R8, RZ, RZ, UR8 ;  /* 0x00000008ff087e24 */ /* 0x000fe4000f8e00ff */
[----:B------:R-:W-:Y:S01]  /*0a20*/  IMAD.MOV.U32 R9, RZ, RZ, RZ ;  /* 0x000000ffff097224 */ /* 0x000fe200078e00ff */
[----:B0-----:R-:W-:-:S04]  /*0a30*/  ISETP.NE.AND P1, PT, R17, 0x1, PT ;  /* 0x000000011100780c */ /* 0x001fc80003f25270 */
[----:B------:R-:W-:-:S09]  /*0a40*/  P2R R5, PR, RZ, 0x2 ;  /* 0x00000002ff057803 */ /* 0x000fd20000000000 */
[----:B------:R-:W0:Y:S01]  /*0a50*/  @P1 LDC R19, c[0x0][0x10] ;  /* 0x00000400ff131b82 */ /* 0x000e220000000800 */
[----:B------:R-:W-:Y:S02]  /*0a60*/  @P1 IMAD.MOV.U32 R5, RZ, RZ, RZ ;  /* 0x000000ffff051224 */ /* 0x000fe400078e00ff */
[----:B------:R-:W-:-:S05]  /*0a70*/  @P1 IMAD.MOV.U32 R13, RZ, RZ, RZ ;  /* 0x000000ffff0d1224 */ /* 0x000fca00078e00ff */
[----:B------:R-:W1:Y:S01]  /*0a80*/  @!P1 LDC R11, c[0x0][0xc] ;  /* 0x00000300ff0b9b82 */ /* 0x000e620000000800 */
[----:B------:R-:W-:Y:S01]  /*0a90*/  ULDC UR4, c[0x0][0xc] ;  /* 0x0000030000047ab9 */ /* 0x000fe20000000800 */
[----:B------:R-:W-:Y:S01]  /*0aa0*/  ULDC UR5, c[0x0][0x10] ;  /* 0x0000040000057ab9 */ /* 0x000fe20000000800 */
[----:B------:R-:W-:Y:S01]  /*0ab0*/  ULDC UR6, c[0x0][0x14] ;  /* 0x0000050000067ab9 */ /* 0x000fe20000000800 */
[----:B------:R-:W-:-:S04]  /*0ac0*/  UIMAD.WIDE.U32 UR4, UR4, UR5, URZ ;  /* 0x00000005040472a5 */ /* 0x000fc8000f8e003f */
[----:B------:R-:W-:Y:S02]  /*0ad0*/  UIMAD.WIDE.U32 UR36, UR4, UR6, URZ ;  /* 0x00000006042472a5 */ /* 0x000fe4000f8e003f */
[----:B------:R-:W-:-:S04]  /*0ae0*/  UIMAD UR42, UR5, UR6, URZ ;  /* 0x00000006052a72a4 */ /* 0x000fc8000f8e023f */
[----:B------:R-:W-:Y:S01]  /*0af0*/  UIADD3 UR42, UR37, UR42, URZ ;  /* 0x0000002a252a7290 */ /* 0x000fe2000fffe03f */
[----:B0-----:R-:W-:-:S04]  /*0b00*/  @P1 IMAD.WIDE.U32 R18, R19, UR8, R4 ;  /* 0x0000000813121c25 */ /* 0x001fc8000f8e0004 */
[----:B------:R-:W-:Y:S02]  /*0b10*/  @P1 IMAD.IADD R19, R19, 0x1, R13 ;  /* 0x0000000113131824 */ /* 0x000fe400078e020d */
[----:B-1----:R-:W-:-:S04]  /*0b20*/  @!P1 IMAD.WIDE.U32 R8, R4, R11, R8 ;  /* 0x0000000b04089225 */ /* 0x002fc800078e0008 */
[----:B------:R-:W-:Y:S02]  /*0b30*/  @!P1 IMAD.MOV.U32 R18, RZ, RZ, R8 ;  /* 0x000000ffff129224 */ /* 0x000fe400078e0008 */
[----:B------:R-:W-:Y:S01]  /*0b40*/  @!P1 IMAD.MOV.U32 R19, RZ, RZ, R9 ;  /* 0x000000ffff139224 */ /* 0x000fe200078e0009 */
[----:B------:R-:W-:Y:S06]  /*0b50*/  @!P2 BRA `(.L_x_6) ;  /* 0x00000000000ca947 */ /* 0x000fec0003800000 */
[----:B------:R-:W-:Y:S01]  /*0b60*/  UCGABAR_WAIT ;  /* 0x0000000000007dc7 */ /* 0x000fe20008000000 */
[----:B------:R-:W-:Y:S01]  /*0b70*/  CCTL.IVALL ;  /* 0x00000000ff00798f */ /* 0x000fe20002000000 */
[----:B------:R-:W-:Y:S05]  /*0b80*/  BRA `(.L_x_7) ;  /* 0x0000000000047947 */ /* 0x000fea0003800000 */
.L_x_6:
[----:B------:R-:W-:Y:S06]  /*0b90*/  BAR.SYNC.DEFER_BLOCKING 0x0 ;  /* 0x0000000000007b1d */ /* 0x000fec0000010000 */
.L_x_7:
[----:B------:R-:W-:Y:S05]  /*0ba0*/  @!P3 BRA `(.L_x_8) ;  /* 0x0000002800fcb947 */ /* 0x000fea0003800000 */
[----:B------:R-:W-:-:S13]  /*0bb0*/  ISETP.GT.U32.AND P0, PT, R10, 0x1, PT ;  /* 0x000000010a00780c */ /* 0x000fda0003f04070 */
[----:B------:R-:W-:Y:S05]  /*0bc0*/  @P0 EXIT ;  /* 0x000000000000094d */ /* 0x000fea0003800000 */
[----:B------:R-:W-:Y:S01]  /*0bd0*/  ULDC.64 UR4, c[0x0][0x650] ;  /* 0x0001940000047ab9 */ /* 0x000fe20000000a00 */
[----:B------:R-:W-:Y:S01]  /*0be0*/  PRMT R8, RZ, 0x7610, R8 ;  /* 0x00007610ff087816 */ /* 0x000fe20000000008 */
[----:B------:R-:W-:Y:S01]  /*0bf0*/  IMAD.MOV.U32 R51, RZ, RZ, -0x1 ;  /* 0xffffffffff337424 */ /* 0x000fe200078e00ff */
[----:B------:R-:W-:Y:S01]  /*0c00*/  ISETP.GE.U32.AND P0, PT, R18, UR4, PT ;  /* 0x0000000412007c0c */ /* 0x000fe2000bf06070 */
[----:B------:R-:W-:Y:S02]  /*0c10*/  IMAD.MOV.U32 R49, RZ, RZ, -0x1 ;  /* 0xffffffffff317424 */ /* 0x000fe400078e00ff */
[----:B------:R-:W-:Y:S01]  /*0c20*/  IMAD.MOV.U32 R53, RZ, RZ, -0x1 ;  /* 0xffffffffff357424 */ /* 0x000fe200078e00ff */
[----:B------:R-:W-:-:S13]  /*0c30*/  ISETP.GE.U32.AND.EX P0, PT, R19, UR5, PT, P0 ;  /* 0x0000000513007c0c */ /* 0x000fda000bf06100 */
[----:B------:R-:W-:Y:S05]  /*0c40*/  @P0 BRA `(.L_x_9) ;  /* 0x0000000400240947 */ /* 0x000fea0003800000 */
[----:B------:R-:W0:Y:S01]  /*0c50*/  LDC.64 R20, c[0x0][0x628] ;  /* 0x00018a00ff147b82 */ /* 0x000e220000000a00 */
[----:B------:R-:W-:Y:S02]  /*0c60*/  IMAD.MOV.U32 R8, RZ, RZ, R18 ;  /* 0x000000ffff087224 */ /* 0x000fe400078e0012 */
[----:B------:R-:W-:-:S05]  /*0c70*/  IMAD.MOV.U32 R9, RZ, RZ, R19 ;  /* 0x000000ffff097224 */ /* 0x000fca00078e0013 */
[----:B------:R-:W1:Y:S08]  /*0c80*/  LDC R2, c[0x0][0x630] ;  /* 0x00018c00ff027b82 */ /* 0x000e700000000800 */
[----:B------:R-:W2:Y:S01]  /*0c90*/  LDC.64 R26, c[0x0][0x620] ;  /* 0x00018800ff1a7b82 */ /* 0x000ea20000000a00 */
[----:B0-----:R-:W-:-:S04]  /*0ca0*/  ISETP.NE.U32.AND P0, PT, R20, RZ, PT ;  /* 0x000000ff1400720c */ /* 0x001fc80003f05070 */
[----:B------:R-:W-:-:S13]  /*0cb0*/  ISETP.NE.AND.EX P0, PT, R21, RZ, PT, P0 ;  /* 0x000000ff1500720c */ /* 0x000fda0003f05300 */
[----:B-12---:R-:W-:Y:S05]  /*0cc0*/  @!P0 BRA `(.L_x_10) ;  /* 0x0000000000288947 */ /* 0x006fea0003800000 */
[----:B------:R-:W0:Y:S02]  /*0cd0*/  LDC R13, c[0x0][0x634] ;  /* 0x00018d00ff0d7b82 */ /* 0x000e240000000800 */
[----:B0-----:R-:W-:-:S05]  /*0ce0*/  IADD3 R13, P0, R18, R13, RZ ;  /* 0x0000000d120d7210 */ /* 0x001fca0007f1e0ff */
[----:B------:R-:W-:-:S04]  /*0cf0*/  IMAD.X R15, RZ, RZ, R19, P0 ;  /* 0x000000ffff0f7224 */ /* 0x000fc800000e0613 */
[----:B------:R-:W-:-:S04]  /*0d00*/  IMAD.WIDE.U32 R8, R15, R20, RZ ;  /* 0x000000140f087225 */ /* 0x000fc800078e00ff */
[----:B------:R-:W-:-:S04]  /*0d10*/  IMAD.WIDE.U32 R10, P0, R13, R21, R8 ;  /* 0x000000150d0a7225 */ /* 0x000fc80007800008 */
[----:B------:R-:W-:-:S04]  /*0d20*/  IMAD.WIDE.U32 R8, R13, R20, RZ ;  /* 0x000000140d087225 */ /* 0x000fc800078e00ff */
[----:B------:R-:W-:Y:S01]  /*0d30*/  IMAD.X R13, RZ, RZ, RZ, P0 ;  /* 0x000000ffff0d7224 */ /* 0x000fe200000e06ff */
[----:B------:R-:W-:Y:S01]  /*0d40*/  IADD3 RZ, P0, R9, R10, RZ ;  /* 0x0000000a09ff7210 */ /* 0x000fe20007f1e0ff */
[----:B------:R-:W-:-:S04]  /*0d50*/  IMAD.MOV.U32 R12, RZ, RZ, R11 ;  /* 0x000000ffff0c7224 */ /* 0x000fc800078e000b */
[----:B------:R-:W-:-:S08]  /*0d60*/  IMAD.WIDE.U32.X R8, R15, R21, R12, P0 ;  /* 0x000000150f087225 */ /* 0x000fd000000e040c */
.L_x_10:
[----:B------:R-:W0:Y:S01]  /*0d70*/  LDC.64 R28, c[0x0][0x640] ;  /* 0x00019000ff1c7b82 */ /* 0x000e220000000a00 */
[--C-:B------:R-:W-:Y:S01]  /*0d80*/  SHF.R.U64 R53, R8, R2, R9.reuse ;  /* 0x0000000208357219 */ /* 0x100fe20000001209 */
[----:B------:R-:W-:Y:S01]  /*0d90*/  IMAD R24, R7, R24, R4 ;  /* 0x0000001807187224 */ /* 0x000fe200078e0204 */
[----:B------:R-:W-:Y:S02]  /*0da0*/  SHF.R.U32.HI R2, RZ, R2, R9 ;  /* 0x00000002ff027219 */ /* 0x000fe40000011609 */
[----:B------:R-:W-:-:S03]  /*0db0*/  IADD3 R5, P0, RZ, -R53, RZ ;  /* 0x80000035ff057210 */ /* 0x000fc60007f1e0ff */
[----:B------:R-:W1:Y:S02]  /*0dc0*/  LDC R10, c[0x0][0x618] ;  /* 0x00018600ff0a7b82 */ /* 0x000e640000000800 */
[----:B------:R-:W-:-:S04]  /*0dd0*/  IMAD.X R9, RZ, RZ, ~R2, P0 ;  /* 0x000000ffff097224 */ /* 0x000fc800000e0e02 */
[-C--:B------:R-:W-:Y:S02]  /*0de0*/  IMAD R2, R9, R26.reuse, RZ ;  /* 0x0000001a09027224 */ /* 0x080fe400078e02ff */
[----:B------:R-:W2:Y:S01]  /*0df0*/  LDC R14, c[0x0][0x608] ;  /* 0x00018200ff0e7b82 */ /* 0x000ea20000000800 */
[----:B------:R-:W-:-:S04]  /*0e00*/  IMAD.WIDE.U32 R8, R5, R26, R18 ;  /* 0x0000001a05087225 */ /* 0x000fc800078e0012 */
[----:B------:R-:W-:Y:S02]  /*0e10*/  IMAD R5, R5, R27, R2 ;  /* 0x0000001b05057224 */ /* 0x000fe400078e0202 */
[----:B------:R-:W-:Y:S01]  /*0e20*/  IMAD.MOV.U32 R27, RZ, RZ, 0x1 ;  /* 0x00000001ff1b7424 */ /* 0x000fe200078e00ff */
[----:B------:R-:W3:Y:S01]  /*0e30*/  LDC R20, c[0x0][0x658] ;  /* 0x00019600ff147b82 */ /* 0x000ee20000000800 */
[----:B------:R-:W-:Y:S01]  /*0e40*/  IMAD.IADD R5, R9, 0x1, R5 ;  /* 0x0000000109057824 */ /* 0x000fe200078e0205 */
[----:B0-----:R-:W-:Y:S01]  /*0e50*/  ISETP.NE.U32.AND P0, PT, R28, RZ, PT ;  /* 0x000000ff1c00720c */ /* 0x001fe20003f05070 */
[----:B------:R-:W-:-:S03]  /*0e60*/  IMAD.MOV.U32 R9, RZ, RZ, -0x1 ;  /* 0xffffffffff097424 */ /* 0x000fc600078e00ff */
[----:B------:R-:W-:Y:S02]  /*0e70*/  ISETP.NE.AND.EX P0, PT, R29, RZ, PT, P0 ;  /* 0x000000ff1d00720c */ /* 0x000fe40003f05300 */
[----:B------:R-:W0:Y:S01]  /*0e80*/  LDC R15, c[0x0][0x600] ;  /* 0x00018000ff0f7b82 */ /* 0x000e220000000800 */
[-CC-:B-1----:R-:W-:Y:S02]  /*0e90*/  SHF.R.U64 R12, R8, R10.reuse, R5.reuse ;  /* 0x0000000a080c7219 */ /* 0x182fe40000001205 */
[----:B------:R-:W-:-:S05]  /*0ea0*/  SHF.R.U32.HI R5, RZ, R10, R5 ;  /* 0x0000000aff057219 */ /* 0x000fca0000011605 */
[----:B------:R-:W1:Y:S01]  /*0eb0*/  LDC R21, c[0x0][0x648] ;  /* 0x00019200ff157b82 */ /* 0x000e620000000800 */
[-CC-:B--2---:R-:W-:Y:S02]  /*0ec0*/  SHF.R.U64 R30, R12, R14.reuse, R5.reuse ;  /* 0x0000000e0c1e7219 */ /* 0x184fe40000001205 */
[----:B------:R-:W-:-:S05]  /*0ed0*/  SHF.R.U32.HI R5, RZ, R14, R5 ;  /* 0x0000000eff057219 */ /* 0x000fca0000011605 */
[----:B------:R-:W2:Y:S01]  /*0ee0*/  LDC R25, c[0x0][0x638] ;  /* 0x00018e00ff197b82 */ /* 0x000ea20000000800 */
[-CC-:B---3--:R-:W-:Y:S02]  /*0ef0*/  SHF.R.U64 R14, R30, R20.reuse, R5.reuse ;  /* 0x000000141e0e7219 */ /* 0x188fe40000001205 */
[-C--:B------:R-:W-:Y:S02]  /*0f00*/  SHF.L.U32 R2, R9, R20.reuse, RZ ;  /* 0x0000001409027219 */ /* 0x080fe400000006ff */
[----:B------:R-:W-:Y:S01]  /*0f10*/  SHF.R.U32.HI R5, RZ, R20, R5 ;  /* 0x00000014ff057219 */ /* 0x000fe20000011605 */
[----:B------:R-:W-:Y:S01]  /*0f20*/  IMAD.MOV.U32 R4, RZ, RZ, R14 ;  /* 0x000000ffff047224 */ /* 0x000fe200078e000e */
[----:B------:R-:W-:Y:S01]  /*0f30*/  LOP3.LUT R7, RZ, R2, RZ, 0x33, !PT ;  /* 0x00000002ff077212 */ /* 0x000fe200078e33ff */
[----:B------:R-:W3:Y:S01]  /*0f40*/  LDC R26, c[0x0][0x610] ;  /* 0x00018400ff1a7b82 */ /* 0x000ee20000000800 */
[----:B------:R-:W-:Y:S05]  /*0f50*/  @!P0 BRA `(.L_x_11) ;  /* 0x0000000000288947 */ /* 0x000fea0003800000 */
[----:B------:R-:W4:Y:S02]  /*0f60*/  LDC R11, c[0x0][0x64c] ;  /* 0x00019300ff0b7b82 */ /* 0x000f240000000800 */
[----:B----4-:R-:W-:-:S05]  /*0f70*/  IADD3 R11, P0, R14, R11, RZ ;  /* 0x0000000b0e0b7210 */ /* 0x010fca0007f1e0ff */
        /* <DEDUP_REMOVED lines=8> */
.L_x_11:
[----:B-1----:R-:W-:Y:S01]  /*1000*/  SHF.R.U64 R4, R4, R21, R5 ;  /* 0x0000001504047219 */ /* 0x002fe20000001205 */
[----:B0-----:R-:W-:Y:S01]  /*1010*/  VIADD R5, R15, 0xffffffff ;  /* 0xffffffff0f057836 */ /* 0x001fe20000000000 */
[----:B------:R-:W-:Y:S02]  /*1020*/  SHF.L.U32 R2, R27, R20, RZ ;  /* 0x000000141b027219 */ /* 0x000fe400000006ff */
[----:B------:R-:W-:Y:S01]  /*1030*/  LOP3.LUT R7, R30, R7, RZ, 0xc0, !PT ;  /* 0x000000071e077212 */ /* 0x000fe200078ec0ff */
[----:B------:R-:W-:Y:S01]  /*1040*/  IMAD.MOV R8, RZ, RZ, -R4 ;  /* 0x000000ffff087224 */ /* 0x000fe200078e0a04 */
[----:B------:R-:W-:Y:S02]  /*1050*/  SEL R3, R3, R24, !P1 ;  /* 0x0000001803037207 */ /* 0x000fe40004800000 */
[----:B------:R-:W-:Y:S01]  /*1060*/  LOP3.LUT R5, R12, R5, RZ, 0xc0, !PT ;  /* 0x000000050c057212 */ /* 0x000fe200078ec0ff */
[----:B------:R-:W-:Y:S02]  /*1070*/  IMAD R4, R2, R4, R7 ;  /* 0x0000000402047224 */ /* 0x000fe400078e0207 */
[----:B--2---:R-:W-:-:S02]  /*1080*/  IMAD R2, R8, R25, R14 ;  /* 0x0000001908027224 */ /* 0x004fc400078e020e */
[----:B---3--:R-:W-:Y:S02]  /*1090*/  IMAD R3, R4, R26, R3 ;  /* 0x0000001a04037224 */ /* 0x008fe400078e0203 */
[----:B------:R-:W-:Y:S02]  /*10a0*/  IMAD R2, R2, R15, R5 ;  /* 0x0000000f02027224 */ /* 0x000fe400078e0205 */
[----:B------:R-:W-:-:S03]  /*10b0*/  IMAD.MOV.U32 R8, RZ, RZ, 0x1 ;  /* 0x00000001ff087424 */ /* 0x000fc600078e00ff */
[----:B------:R-:W-:Y:S02]  /*10c0*/  SEL R49, R2, R3, !P1 ;  /* 0x0000000302317207 */ /* 0x000fe40004800000 */
[----:B------:R-:W-:-:S07]  /*10d0*/  SEL R51, R3, R2, !P1 ;  /* 0x0000000203337207 */ /* 0x000fce0004800000 */
.L_x_9:
[----:B------:R-:W-:-:S08]  /*10e0*/  NOP ;  /* 0x0000000000007918 */ /* 0x000fd00000000000 */
[----:B------:R-:W0:Y:S02]  /*10f0*/  USETMAXREG.TRY_ALLOC.CTAPOOL UP0, 0xe8 ;  /* 0x000000e8000079c8 */ /* 0x000e240008000600 */
[----:B0-----:R-:W-:-:S13]  /*1100*/  PLOP3.LUT P0, PT, PT, PT, UP0, 0x80, 0x0 ;  /* 0x000000000000781c */ /* 0x001fda0003f0f008 */
[----:B------:R-:W-:Y:S05]  /*1110*/  @!P0 BRA `(.L_x_9) ;  /* 0xfffffffc00f08947 */ /* 0x000fea000383ffff */
[----:B------:R-:W-:Y:S01]  /*1120*/  ULDC.64 UR4, c[0x0][0x598] ;  /* 0x0001660000047ab9 */ /* 0x000fe20000000a00 */
[----:B------:R-:W-:Y:S01]  /*1130*/  ULDC.64 UR38, c[0x0][0x208] ;  /* 0x0000820000267ab9 */ /* 0x000fe20000000a00 */
[----:B------:R-:W-:-:S04]  /*1140*/  ISETP.NE.U32.AND P0, PT, RZ, UR4, PT ;  /* 0x00000004ff007c0c */ /* 0x000fc8000bf05070 */
[----:B------:R-:W-:-:S13]  /*1150*/  ISETP.NE.AND.EX P0, PT, RZ, UR5, PT, P0 ;  /* 0x00000005ff007c0c */ /* 0x000fda000bf05300 */
[----:B------:R-:W-:Y:S05]  /*1160*/  @!P0 BRA `(.L_x_12) ;  /* 0x00000000001c8947 */ /* 0x000fea0003800000 */
[----:B------:R-:W0:Y:S02]  /*1170*/  LDC.64 R2, c[0x0][0x598] ;  /* 0x00016600ff027b82 */ /* 0x000e240000000a00 */
[----:B0-----:R-:W2:Y:S02]  /*1180*/  LDG.E.64 R2, desc[UR38][R2.64] ;  /* 0x0000002602027981 */ /* 0x001ea4000c1e1b00 */
[----:B--2---:R-:W-:-:S04]  /*1190*/  ISETP.NE.U32.AND P0, PT, R2, RZ, PT ;  /* 0x000000ff0200720c */ /* 0x004fc80003f05070 */
[----:B------:R-:W-:-:S13]  /*11a0*/  ISETP.NE.AND.EX P0, PT, R3, RZ, PT, P0 ;  /* 0x000000ff0300720c */ /* 0x000fda0003f05300 */
[----:B------:R-:W-:Y:S05]  /*11b0*/  @!P0 BRA `(.L_x_12) ;  /* 0x0000000000088947 */ /* 0x000fea0003800000 */
[----:B------:R0:W5:Y:S01]  /*11c0*/  LD.E R34, desc[UR38][R2.64] ;  /* 0x0000002602227980 */ /* 0x000162000c101900 */
[----:B------:R-:W-:Y:S05]  /*11d0*/  BRA `(.L_x_13) ;  /* 0x0000000000247947 */ /* 0x000fea0003800000 */
.L_x_12:
[----:B------:R-:W-:Y:S02]  /*11e0*/  ULDC.64 UR4, c[0x0][0x588] ;  /* 0x0001620000047ab9 */ /* 0x000fe40000000a00 */
[----:B------:R-:W-:-:S04]  /*11f0*/  ISETP.NE.U32.AND P0, PT, RZ, UR4, PT ;  /* 0x00000004ff007c0c */ /* 0x000fc8000bf05070 */
[----:B------:R-:W-:-:S13]  /*1200*/  ISETP.NE.AND.EX P0, PT, RZ, UR5, PT, P0 ;  /* 0x00000005ff007c0c */ /* 0x000fda000bf05300 */
[----:B------:R-:W-:Y:S05]  /*1210*/  @!P0 BRA `(.L_x_14) ;  /* 0x00000000000c8947 */ /* 0x000fea0003800000 */
[----:B------:R-:W0:Y:S02]  /*1220*/  LDC.64 R34, c[0x0][0x588] ;  /* 0x00016200ff227b82 */ /* 0x000e240000000a00 */
[----:B0-----:R1:W5:Y:S01]  /*1230*/  LDG.E R34, desc[UR38][R34.64] ;  /* 0x0000002622227981 */ /* 0x001362000c1e1900 */
[----:B------:R-:W-:Y:S05]  /*1240*/  BRA `(.L_x_13) ;  /* 0x0000000000087947 */ /* 0x000fea0003800000 */
.L_x_14:
[----:B------:R-:W-:Y:S02]  /*1250*/  ULDC UR4, c[0x0][0x580] ;  /* 0x0001600000047ab9 */ /* 0x000fe40000000800 */
[----:B------:R-:W-:-:S07]  /*1260*/  IMAD.U32 R34, RZ, RZ, UR4 ;  /* 0x00000004ff227e24 */ /* 0x000fce000f8e00ff */
.L_x_13:
[----:B------:R-:W-:Y:S02]  /*1270*/  ULDC.64 UR4, c[0x0][0x5a0] ;  /* 0x0001680000047ab9 */ /* 0x000fe40000000a00 */
[----:B------:R-:W-:-:S04]  /*1280*/  ISETP.NE.U32.AND P0, PT, RZ, UR4, PT ;  /* 0x00000004ff007c0c */ /* 0x000fc8000bf05070 */
[----:B------:R-:W-:-:S13]  /*1290*/  ISETP.NE.AND.EX P0, PT, RZ, UR5, PT, P0 ;  /* 0x00000005ff007c0c */ /* 0x000fda000bf05300 */
[----:B------:R-:W-:Y:S05]  /*12a0*/  @!P0 BRA `(.L_x_15) ;  /* 0x00000000001c8947 */ /* 0x000fea0003800000 */
[----:B0-----:R-:W0:Y:S02]  /*12b0*/  LDC.64 R2, c[0x0][0x5a0] ;  /* 0x00016800ff027b82 */ /* 0x001e240000000a00 */
[----:B0-----:R-:W2:Y:S02]  /*12c0*/  LDG.E.64 R2, desc[UR38][R2.64] ;  /* 0x0000002602027981 */ /* 0x001ea4000c1e1b00 */
[----:B--2---:R-:W-:-:S04]  /*12d0*/  ISETP.NE.U32.AND P0, PT, R2, RZ, PT ;  /* 0x000000ff0200720c */ /* 0x004fc80003f05070 */
[----:B------:R-:W-:-:S13]  /*12e0*/  ISETP.NE.AND.EX P0, PT, R3, RZ, PT, P0 ;  /* 0x000000ff0300720c */ /* 0x000fda0003f05300 */
[----:B------:R-:W-:Y:S05]  /*12f0*/  @!P0 BRA `(.L_x_15) ;  /* 0x0000000000088947 */ /* 0x000fea0003800000 */
[----:B-1----:R0:W5:Y:S01]  /*1300*/  LD.E R35, desc[UR38][R2.64] ;  /* 0x0000002602237980 */ /* 0x002162000c101900 */
[----:B------:R-:W-:Y:S05]  /*1310*/  BRA `(.L_x_16) ;  /* 0x0000000000247947 */ /* 0x000fea0003800000 */
.L_x_15:
[----:B------:R-:W-:Y:S02]  /*1320*/  ULDC.64 UR4, c[0x0][0x590] ;  /* 0x0001640000047ab9 */ /* 0x000fe40000000a00 */
[----:B------:R-:W-:-:S04]  /*1330*/  ISETP.NE.U32.AND P0, PT, RZ, UR4, PT ;  /* 0x00000004ff007c0c */ /* 0x000fc8000bf05070 */
[----:B------:R-:W-:-:S13]  /*1340*/  ISETP.NE.AND.EX P0, PT, RZ, UR5, PT, P0 ;  /* 0x00000005ff007c0c */ /* 0x000fda000bf05300 */
[----:B------:R-:W-:Y:S05]  /*1350*/  @!P0 BRA `(.L_x_17) ;  /* 0x00000000000c8947 */ /* 0x000fea0003800000 */
[----:B0-----:R-:W1:Y:S02]  /*1360*/  LDC.64 R2, c[0x0][0x590] ;  /* 0x00016400ff027b82 */ /* 0x001e640000000a00 */
[----:B-1----:R1:W5:Y:S01]  /*1370*/  LDG.E R35, desc[UR38][R2.64] ;  /* 0x0000002602237981 */ /* 0x002362000c1e1900 */
[----:B------:R-:W-:Y:S05]  /*1380*/  BRA `(.L_x_16) ;  /* 0x0000000000087947 */ /* 0x000fea0003800000 */
.L_x_17:
[----:B------:R-:W-:Y:S02]  /*1390*/  ULDC UR4, c[0x0][0x584] ;  /* 0x0001610000047ab9 */ /* 0x000fe40000000800 */
[----:B-1----:R-:W-:-:S07]  /*13a0*/  IMAD.U32 R35, RZ, RZ, UR4 ;  /* 0x00000004ff237e24 */ /* 0x002fce000f8e00ff */
.L_x_16:
[----:B------:R-:W-:-:S13]  /*13b0*/  LOP3.LUT P0, RZ, R8, 0xff, RZ, 0xc0, !PT ;  /* 0x000000ff08ff7812 */ /* 0x000fda000780c0ff */
[----:B------:R-:W-:Y:S05]  /*13c0*/  @!P0 EXIT ;  /* 0x000000000000894d */ /* 0x000fea0003800000 */
[----:B------:R-:W2:Y:S01]  /*13d0*/  LDC.64 R4, c[0x0][0x5c8] ;  /* 0x00017200ff047b82 */ /* 0x000ea20000000a00 */
[----:B------:R-:W-:Y:S01]  /*13e0*/  ULDC.64 UR6, c[0x0][0x288] ;  /* 0x0000a20000067ab9 */ /* 0x000fe20000000a00 */
[----:B------:R-:W-:Y:S01]  /*13f0*/  LOP3.LUT R6, R6, 0x1, RZ, 0xc0, !PT ;  /* 0x0000000106067812 */ /* 0x000fe200078ec0ff */
[----:B------:R-:W-:Y:S01]  /*1400*/  UIADD3 UR4, UR7, 0x1f, URZ ;  /* 0x0000001f07047890 */ /* 0x000fe2000fffe03f */
[----:B01----:R-:W-:Y:S01]  /*1410*/  SHF.R.U32.HI R2, RZ, 0x2, R45 ;  /* 0x00000002ff027819 */ /* 0x003fe2000001162d */
[----:B------:R-:W-:Y:S01]  /*1420*/  IMAD.U32 R7, RZ, RZ, UR6 ;  /* 0x00000006ff077e24 */ /* 0x000fe2000f8e00ff */
[----:B------:R-:W-:Y:S01]  /*1430*/  SHF.R.U32.HI R0, RZ, 0x1, R0 ;  /* 0x00000001ff007819 */ /* 0x000fe20000011600 */
[----:B------:R-:W-:Y:S01]  /*1440*/  USHF.R.S32.HI UR5, URZ, 0x1f, UR4 ;  /* 0x0000001f3f057899 */ /* 0x000fe20008011404 */
[----:B------:R-:W-:Y:S01]  /*1450*/  IMAD.SHL.U32 R3, R6, 0x40, RZ ;  /* 0x0000004006037824 */ /* 0x000fe200078e00ff */
[----:B------:R-:W-:Y:S01]  /*1460*/  LOP3.LUT R2, R2, 0x7, RZ, 0xc0, !PT ;  /* 0x0000000702027812 */ /* 0x000fe200078ec0ff */
[----:B------:R-:W-:Y:S01]  /*1470*/  UMOV UR40, URZ ;  /* 0x0000003f00287c82 */ /* 0x000fe20008000000 */
[----:B------:R-:W-:Y:S01]  /*1480*/  LOP3.LUT R33, R0, 0x30, RZ, 0xc0, !PT ;  /* 0x0000003000217812 */ /* 0x000fe200078ec0ff */
[----:B------:R-:W-:Y:S01]  /*1490*/  ULEA.HI UR5, UR5, UR4, URZ, 0x5 ;  /* 0x0000000405057291 */ /* 0x000fe2000f8f283f */
[--C-:B------:R-:W-:Y:S01]  /*14a0*/  LOP3.LUT R32, R3, 0x40, R2.reuse, 0xe2, !PT ;  /* 0x0000004003207812 */ /* 0x100fe200078ee202 */
[----:B------:R-:W-:Y:S01]  /*14b0*/  UMOV UR41, URZ ;  /* 0x0000003f00297c82 */ /* 0x000fe20008000000 */
[-C--:B------:R-:W-:Y:S01]  /*14c0*/  IADD3 R3, RZ, -R33.reuse, -R2 ;  /* 0x80000021ff037210 */ /* 0x080fe20007ffe802 */
[----:B------:R-:W-:Y:S01]  /*14d0*/  USHF.R.S32.HI UR43, URZ, 0x5, UR5 ;  /* 0x000000053f2b7899 */ /* 0x000fe20008011405 */
[C---:B------:R-:W-:Y:S01]  /*14e0*/  LOP3.LUT R40, R45.reuse, 0x3, RZ, 0xc0, !PT ;  /* 0x000000032d287812 */ /* 0x040fe200078ec0ff */
[----:B------:R-:W-:Y:S01]  /*14f0*/  ULDC UR4, c[0x0][0x284] ;  /* 0x0000a10000047ab9 */ /* 0x000fe20000000800 */
[C---:B------:R-:W-:Y:S01]  /*1500*/  LOP3.LUT R46, R45.reuse, 0x80, RZ, 0xc0, !PT ;  /* 0x000000802d2e7812 */ /* 0x040fe200078ec0ff */
[----:B------:R-:W-:Y:S01]  /*1510*/  UISETP.LT.AND UP0, UPT, UR43, 0x1, UPT ;  /* 0x000000012b00788c */ /* 0x000fe2000bf01270 */
[----:B------:R-:W-:Y:S01]  /*1520*/  IMAD R3, R6, -0x40, R3 ;  /* 0xffffffc006037824 */ /* 0x000fe200078e0203 */
[----:B------:R-:W-:Y:S01]  /*1530*/  LOP3.LUT R32, R32, R33, RZ, 0xfc, !PT ;  /* 0x0000002120207212 */ /* 0x000fe200078efcff */
[----:B------:R-:W-:Y:S01]  /*1540*/  IMAD R40, R40, -0x2, R7 ;  /* 0xfffffffe28287824 */ /* 0x000fe200078e0207 */
[----:B------:R-:W-:Y:S01]  /*1550*/  USEL UR44, UR43, 0x1, UP0 ;  /* 0x000000012b2c7887 */ /* 0x000fe20008000000 */
[C-C-:B--2---:R-:W-:Y:S01]  /*1560*/  SHF.L.U64.HI R44, R4.reuse, 0x7, R5.reuse ;  /* 0x00000007042c7819 */ /* 0x144fe20000010205 */
[C---:B------:R-:W-:Y:S01]  /*1570*/  IMAD.SHL.U32 R42, R4.reuse, 0x80, RZ ;  /* 0x00000080042a7824 */ /* 0x040fe200078e00ff */
[C---:B------:R-:W-:Y:S01]  /*1580*/  SHF.L.U64.HI R43, R4.reuse, 0x3, R5 ;  /* 0x00000003042b7819 */ /* 0x040fe20000010205 */
[----:B------:R-:W-:Y:S01]  /*1590*/  IMAD.SHL.U32 R41, R4, 0x8, RZ ;  /* 0x0000000804297824 */ /* 0x000fe200078e00ff */
[----:B------:R-:W-:Y:S01]  /*15a0*/  LOP3.LUT R54, R16, 0x1, RZ, 0xfc, !PT ;  /* 0x0000000110367812 */ /* 0x000fe200078efcff */
[----:B------:R-:W-:Y:S01]  /*15b0*/  IMAD.SHL.U32 R45, R45, 0x2, RZ ;  /* 0x000000022d2d7824 */ /* 0x000fe200078e00ff */
[----:B------:R-:W-:Y:S01]  /*15c0*/  SHF.R.U32.HI R46, RZ, 0x7, R46 ;  /* 0x00000007ff2e7819 */ /* 0x000fe2000001162e */
[----:B------:R-:W-:Y:S01]  /*15d0*/  VIADD R47, R3, UR4 ;  /* 0x00000004032f7c36 */ /* 0x000fe20008000000 */
[----:B------:R-:W-:Y:S01]  /*15e0*/  UIADD3 UR44, UR43, -UR44, URZ ;  /* 0x8000002c2b2c7290 */ /* 0x000fe2000fffe03f */
[----:B------:R-:W-:-:S11]  /*15f0*/  IMAD.MOV.U32 R33, RZ, RZ, RZ ;  /* 0x000000ffff217224 */ /* 0x000fd600078e00ff */
.L_x_47:
[----:B------:R-:W0:Y:S01]  /*1600*/  SHFL.IDX PT, R0, R46, RZ, 0x1f ;  /* 0x00001fff2e007589 */ /* 0x000e2200000e0000 */
[----:B------:R-:W1:Y:S01]  /*1610*/  S2UR UR6, SR_CgaCtaId ;  /* 0x00000000000679c3 */ /* 0x000e620000008800 */
[----:B------:R-:W-:Y:S01]  /*1620*/  UMOV UR46, 0x400 ;  /* 0x00000400002e7882 */ /* 0x000fe20000000000 */
[----:B0-----:R-:W-:Y:S01]  /*1630*/  R2UR UR4, R0 ;  /* 0x00000000000472ca */ /* 0x001fe200000e0000 */
[----:B-1----:R-:W-:-:S12]  /*1640*/  ULEA UR46, UR6, UR46, 0x18 ;  /* 0x0000002e062e7291 */ /* 0x002fd8000f8ec03f */
[----:B------:R-:W-:-:S04]  /*1650*/  ULEA.HI UR5, UR4, UR4, URZ, 0x1 ;  /* 0x0000000404057291 */ /* 0x000fc8000f8f083f */
[----:B------:R-:W-:-:S04]  /*1660*/  ULOP3.LUT UR5, UR5, 0x1ffffe, URZ, 0xc0, !UPT ;  /* 0x001ffffe05057892 */ /* 0x000fc8000f8ec03f */
[----:B------:R-:W-:-:S03]  /*1670*/  UIADD3 UR5, UR4, -UR5, URZ ;  /* 0x8000000504057290 */ /* 0x000fc6000fffe03f */
[----:B------:R-:W-:Y:S01]  /*1680*/  ULDC UR4, c[0x0][0x28c] ;  /* 0x0000a30000047ab9 */ /* 0x000fe20000000800 */
[----:B------:R-:W-:Y:S01]  /*1690*/  ULEA UR5, UR5, UR46, 0xb ;  /* 0x0000002e05057291 */ /* 0x000fe2000f8e583f */
[----:B------:R-:W-:-:S03]  /*16a0*/  ISETP.LT.AND P0, PT, RZ, UR4, PT ;  /* 0x00000004ff007c0c */ /* 0x000fc6000bf01270 */
[----:B------:R-:W-:-:S04]  /*16b0*/  UIADD3 UR5, UR5, 0x200, URZ ;  /* 0x0000020005057890 */ /* 0x000fc8000fffe03f */
[----:B------:R-:W-:-:S04]  /*16c0*/  USHF.R.U32.HI UR5, URZ, 0x4, UR5 ;  /* 0x000000043f057899 */ /* 0x000fc80008011605 */
[----:B------:R-:W-:-:S04]  /*16d0*/  ULOP3.LUT UR5, UR5, 0x3fff, URZ, 0xc0, !UPT ;  /* 0x00003fff05057892 */ /* 0x000fc8000f8ec03f */
[----:B------:R-:W-:Y:S01]  /*16e0*/  ULOP3.LUT UR45, UR5, 0x10000, URZ, 0xfc, !UPT ;  /* 0x00010000052d7892 */ /* 0x000fe2000f8efc3f */
[----:B------:R-:W-:Y:S11]  /*16f0*/  @P0 BRA `(.L_x_18) ;  /* 0x0000000000400947 */ /* 0x000ff60003800000 */
[----:B------:R-:W-:Y:S01]  /*1700*/  MOV R0, 0x0 ;  /* 0x0000000000007802 */ /* 0x000fe20000000f00 */
[----:B------:R-:W-:Y:S01]  /*1710*/  ULDC.64 UR4, c[0x4][0x68] ;  /* 0x01001a0000047ab9 */ /* 0x000fe20000000a00 */
[----:B------:R-:W-:Y:S01]  /*1720*/  ULDC.64 UR6, c[0x4][0x8] ;  /* 0x0100020000067ab9 */ /* 0x000fe20000000a00 */
[----:B------:R-:W-:Y:S01]  /*1730*/  IMAD.U32 R4, RZ, RZ, UR4 ;  /* 0x00000004ff047e24 */ /* 0x000fe2000f8e00ff */
[----:B------:R0:W1:Y:S01]  /*1740*/  LDC.64 R2, c[0x4][R0] ;  /* 0x0100000000027b82 */ /* 0x0000620000000a00 */
[----:B------:R-:W-:Y:S01]  /*1750*/  IMAD.U32 R5, RZ, RZ, UR5 ;  /* 0x00000005ff057e24 */ /* 0x000fe2000f8e00ff */
[----:B------:R-:W-:Y:S01]  /*1760*/  ULDC.64 UR4, c[0x4][0x70] ;  /* 0x01001c0000047ab9 */ /* 0x000fe20000000a00 */
[----:B------:R-:W-:Y:S02]  /*1770*/  IMAD.U32 R10, RZ, RZ, UR6 ;  /* 0x00000006ff0a7e24 */ /* 0x000fe4000f8e00ff */
[----:B------:R-:W-:Y:S02]  /*1780*/  IMAD.U32 R6, RZ, RZ, UR4 ;  /* 0x00000004ff067e24 */ /* 0x000fe4000f8e00ff */
[----:B------:R-:W-:-:S02]  /*1790*/  IMAD.U32 R7, RZ, RZ, UR5 ;  /* 0x00000005ff077e24 */ /* 0x000fc4000f8e00ff */
[----:B------:R-:W-:Y:S02]  /*17a0*/  IMAD.U32 R11, RZ, RZ, UR7 ;  /* 0x00000007ff0b7e24 */ /* 0x000fe4000f8e00ff */
[----:B------:R-:W-:Y:S02]  /*17b0*/  IMAD.MOV.U32 R8, RZ, RZ, 0x1e1 ;  /* 0x000001e1ff087424 */ /* 0x000fe400078e00ff */
[----:B------:R-:W-:Y:S02]  /*17c0*/  IMAD.MOV.U32 R12, RZ, RZ, 0x1 ;  /* 0x00000001ff0c7424 */ /* 0x000fe400078e00ff */
[----:B0-----:R-:W-:-:S07]  /*17d0*/  IMAD.MOV.U32 R13, RZ, RZ, RZ ;  /* 0x000000ffff0d7224 */ /* 0x001fce00078e00ff */
[----:B------:R-:W-:-:S07]  /*17e0*/  LEPC R20, `(.L_x_18) ;  /* 0x000000001014794e */ /* 0x000fce0000000000 */
[----:B-1---5:R-:W-:Y:S05]  /*17f0*/  CALL.ABS.NOINC R2 ;  /* 0x0000000002007343 */ /* 0x022fea0003c00000 */
.L_x_18:
[----:B------:R-:W-:-:S13]  /*1800*/  ISETP.NE.AND P0, PT, R54, 0x3, PT ;  /* 0x000000033600780c */ /* 0x000fda0003f05270 */
[----:B------:R-:W-:Y:S05]  /*1810*/  @!P0 BRA `(.L_x_19) ;  /* 0x0000000000048947 */ /* 0x000fea0003800000 */
[----:B------:R-:W-:Y:S01]  /*1820*/  BPT.TRAP 0x1 ;  /* 0x000000040000795c */ /* 0x000fe20000300000 */
.L_x_19:
[----:B------:R-:W-:Y:S02]  /*1830*/  IMAD.U32 R0, RZ, RZ, UR41 ;  /* 0x00000029ff007e24 */ /* 0x000fe4000f8e00ff */
[----:B------:R-:W-:-:S03]  /*1840*/  IMAD.U32 R3, RZ, RZ, UR40 ;  /* 0x00000028ff037e24 */ /* 0x000fc6000f8e00ff */
[----:B------:R-:W-:Y:S02]  /*1850*/  LEA R0, R0, UR46, 0x3 ;  /* 0x0000002e00007c11 */ /* 0x000fe4000f8e18ff */
[----:B------:R-:W-:-:S04]  /*1860*/  SHF.L.U32 R3, R3, 0x1f, RZ ;  /* 0x0000001f03037819 */ /* 0x000fc800000006ff */
[----:B------:R0:W1:Y:S01]  /*1870*/  SYNCS.PHASECHK.TRANS64.TRYWAIT P1, [R0+URZ], R3 ;  /* 0x00000003000075a7 */ /* 0x000062000802017f */
[----:B------:R-:W-:Y:S05]  /*1880*/  @!P0 BRA `(.L_x_20) ;  /* 0x0000000000048947 */ /* 0x000fea0003800000 */
[----:B------:R-:W-:Y:S01]  /*1890*/  BPT.TRAP 0x1 ;  /* 0x000000040000795c */ /* 0x000fe20000300000 */
.L_x_20:
[----:B-1----:R-:W-:Y:S05]  /*18a0*/  @P1 BRA `(.L_x_21) ;  /* 0x0000000000081947 */ /* 0x002fea0003800000 */
[----:B------:R-:W1:Y:S02]  /*18b0*/  SYNCS.PHASECHK.TRANS64.TRYWAIT P1, [R0+URZ], R3 ;  /* 0x00000003000075a7 */ /* 0x000e64000802017f */
[----:B-1----:R-:W-:Y:S05]  /*18c0*/  @!P1 BRA `(.L_x_22) ;  /* 0x0000003c00049947 */ /* 0x002fea0003800000 */
.L_x_21:
[----:B------:R-:W2:Y:S01]  /*18d0*/  S2UR UR5, SR_CgaCtaId ;  /* 0x00000000000579c3 */ /* 0x000ea20000008800 */
[----:B------:R-:W-:Y:S01]  /*18e0*/  UMOV UR4, 0x400 ;  /* 0x0000040000047882 */ /* 0x000fe20000000000 */
[----:B01----:R-:W-:-:S05]  /*18f0*/  IMAD.U32 R0, RZ, RZ, UR44 ;  /* 0x0000002cff007e24 */ /* 0x003fca000f8e00ff */
[----:B------:R-:W-:Y:S01]  /*1900*/  ISETP.GE.AND P1, PT, R0, 0x1, PT ;  /* 0x000000010000780c */ /* 0x000fe20003f26270 */
[----:B--2---:R-:W-:-:S06]  /*1910*/  ULEA UR4, UR5, UR4, 0x18 ;  /* 0x0000000405047291 */ /* 0x004fcc000f8ec03f */
[----:B------:R-:W-:Y:S01]  /*1920*/  IMAD.U32 R5, RZ, RZ, UR4 ;  /* 0x00000004ff057e24 */ /* 0x000fe2000f8e00ff */
[----:B------:R-:W-:Y:S05]  /*1930*/  WARPSYNC.ALL ;  /* 0x0000000000007948 */ /* 0x000fea0003800000 */
[----:B------:R-:W-:Y:S01]  /*1940*/  R2UR UR4, R5 ;  /* 0x00000000050472ca */ /* 0x000fe200000e0000 */
[----:B------:R-:W-:Y:S01]  /*1950*/  WARPGROUP.ARRIVE ;  /* 0x00000000000079c5 */ /* 0x000fe20000000000 */
[----:B------:R-:W-:Y:S01]  /*1960*/  UMOV UR5, 0xc0000010 ;  /* 0xc000001000057882 */ /* 0x000fe20000000000 */
[----:B------:R-:W-:-:S10]  /*1970*/  UMOV UR7, 0xc0000000 ;  /* 0xc000000000077882 */ /* 0x000fd40000000000 */
[----:B------:R-:W-:-:S04]  /*1980*/  UIADD3 UR4, UR4, 0x36200, URZ ;  /* 0x0003620004047890 */ /* 0x000fc8000fffe03f */
[----:B------:R-:W-:-:S04]  /*1990*/  USHF.R.U32.HI UR4, URZ, 0x4, UR4 ;  /* 0x000000043f047899 */ /* 0x000fc80008011604 */
[----:B------:R-:W-:-:S04]  /*19a0*/  ULOP3.LUT UR4, UR4, 0x3fff, URZ, 0xc0, !UPT ;  /* 0x00003fff04047892 */ /* 0x000fc8000f8ec03f */
[----:B------:R-:W-:Y:S02]  /*19b0*/  ULOP3.LUT UR11, UR4, 0x10000, URZ, 0xfc, !UPT ;  /* 0x00010000040b7892 */ /* 0x000fe4000f8efc3f */
[----:B------:R-:W-:Y:S02]  /*19c0*/  UIMAD UR4, UR41, 0x300, UR45 ;  /* 0x00000300290478a4 */ /* 0x000fe4000f8e022d */
[----:B------:R-:W-:Y:S02]  /*19d0*/  ULEA UR6, UR41, UR11, 0x4 ;  /* 0x0000000b29067291 */ /* 0x000fe4000f8e203f */
[----:B------:R-:W-:Y:S02]  /*19e0*/  UIADD3 UR8, UR4, 0x100, URZ ;  /* 0x0000010004087890 */ /* 0x000fe4000fffe03f */
[----:B------:R-:W-:-:S05]  /*19f0*/  UIADD3 UR9, UR4, 0x200, URZ ;  /* 0x0000020004097890 */ /* 0x000fca000fffe03f */
[----:B------:R-:W-:Y:S01]  /*1a00*/  IGMMA.64x8x32.S8.S8 R36, gdesc[UR4], RZ, !UPT, gsb0 ;  /* 0x00000000042479f1 */ /* 0x000fe2000c0410ff */
[----:B------:R-:W-:Y:S01]  /*1a10*/  UMOV UR4, UR8 ;  /* 0x0000000800047c82 */ /* 0x000fe20008000000 */
[----:B------:R-:W-:Y:S01]  /*1a20*/  UMOV UR5, 0xc0000010 ;  /* 0xc000001000057882 */ /* 0x000fe20000000000 */
[----:B------:R-:W-:Y:S02]  /*1a30*/  WARPGROUP.DEPBAR.LE gsb0, 0x0 ;  /* 0x00008000000079c5 */ /* 0x000fe40000010000 */
[----:B------:R-:W-:-:S06]  /*1a40*/  WARPGROUP.ARRIVE ;  /* 0x00000000000079c5 */ /* 0x000fcc0000000000 */
[----:B------:R-:W-:Y:S01]  /*1a50*/  IGMMA.64x8x32.S8.S8 R28, gdesc[UR4], RZ, !UPT, gsb0 ;  /* 0x00000000041c79f1 */ /* 0x000fe2000c0410ff */
[----:B------:R-:W-:Y:S01]  /*1a60*/  UMOV UR4, UR9 ;  /* 0x0000000900047c82 */ /* 0x000fe20008000000 */
[----:B------:R-:W-:Y:S01]  /*1a70*/  UMOV UR5, 0xc0000010 ;  /* 0xc000001000057882 */ /* 0x000fe20000000000 */
[----:B------:R-:W-:Y:S02]  /*1a80*/  WARPGROUP.DEPBAR.LE gsb0, 0x0 ;  /* 0x00008000000079c5 */ /* 0x000fe40000010000 */
[----:B------:R-:W-:-:S06]  /*1a90*/  WARPGROUP.ARRIVE ;  /* 0x00000000000079c5 */ /* 0x000fcc0000000000 */
[----:B------:R-:W-:Y:S03]  /*1aa0*/  IGMMA.64x8x32.S8.S8 R24, gdesc[UR4], RZ, !UPT, gsb0 ;  /* 0x00000000041879f1 */ /* 0x000fe6000c0410ff */
[----:B------:R-:W-:Y:S02]  /*1ab0*/  WARPGROUP.DEPBAR.LE gsb0, 0x0 ;  /* 0x00008000000079c5 */ /* 0x000fe40000010000 */
[----:B------:R-:W-:Y:S05]  /*1ac0*/  @!P1 BRA `(.L_x_23) ;  /* 0x0000000000fc9947 */ /* 0x000fea0003800000 */
[----:B------:R-:W-:Y:S01]  /*1ad0*/  UIADD3 UR4, UR41, 0x1, URZ ;  /* 0x0000000129047890 */ /* 0x000fe2000fffe03f */
[----:B------:R-:W-:Y:S02]  /*1ae0*/  IMAD.U32 R0, RZ, RZ, UR44 ;  /* 0x0000002cff007e24 */ /* 0x000fe4000f8e00ff */
[----:B------:R-:W-:Y:S01]  /*1af0*/  IMAD.U32 R2, RZ, RZ, UR41 ;  /* 0x00000029ff027e24 */ /* 0x000fe2000f8e00ff */
[----:B------:R-:W-:-:S04]  /*1b00*/  UISETP.NE.AND UP0, UPT, UR4, 0x12, UPT ;  /* 0x000000120400788c */ /* 0x000fc8000bf05270 */
[----:B------:R-:W-:Y:S02]  /*1b10*/  USEL UR5, URZ, 0x1, UP0 ;  /* 0x000000013f057887 */ /* 0x000fe40008000000 */
[----:B------:R-:W-:Y:S02]  /*1b20*/  USEL UR8, UR4, URZ, UP0 ;  /* 0x0000003f04087287 */ /* 0x000fe40008000000 */
[----:B------:R-:W-:-:S06]  /*1b30*/  ULOP3.LUT UR5, UR40, UR5, URZ, 0x3c, !UPT ;  /* 0x0000000528057292 */ /* 0x000fcc000f8e3c3f */
[----:B------:R-:W-:-:S07]  /*1b40*/  IMAD.U32 R7, RZ, RZ, UR5 ;  /* 0x00000005ff077e24 */ /* 0x000fce000f8e00ff */
.L_x_30:
[----:B------:R-:W-:Y:S05]  /*1b50*/  @!P0 BRA `(.L_x_24) ;  /* 0x0000000000048947 */ /* 0x000fea0003800000 */
[----:B------:R-:W-:Y:S01]  /*1b60*/  BPT.TRAP 0x1 ;  /* 0x000000040000795c */ /* 0x000fe20000300000 */
.L_x_24:
[----:B------:R-:W0:Y:S01]  /*1b70*/  S2UR UR5, SR_CgaCtaId ;  /* 0x00000000000579c3 */ /* 0x000e220000008800 */
[----:B------:R-:W-:Y:S01]  /*1b80*/  UMOV UR4, 0x400 ;  /* 0x0000040000047882 */ /* 0x000fe20000000000 */
[----:B------:R-:W-:Y:S01]  /*1b90*/  IMAD.U32 R6, RZ, RZ, UR8 ;  /* 0x00000008ff067e24 */ /* 0x000fe2000f8e00ff */
[----:B------:R-:W-:Y:S01]  /*1ba0*/  SHF.L.U32 R4, R7, 0x1f, RZ ;  /* 0x0000001f07047819 */ /* 0x000fe200000006ff */
[----:B0-----:R-:W-:-:S06]  /*1bb0*/  ULEA UR4, UR5, UR4, 0x18 ;  /* 0x0000000405047291 */ /* 0x001fcc000f8ec03f */
[----:B------:R-:W-:-:S04]  /*1bc0*/  IMAD.U32 R5, RZ, RZ, UR4 ;  /* 0x00000004ff057e24 */ /* 0x000fc8000f8e00ff */
[----:B------:R-:W-:-:S04]  /*1bd0*/  IMAD R3, R6, 0x8, R5 ;  /* 0x0000000806037824 */ /* 0x000fc800078e0205 */
[----:B------:R0:W1:Y:S01]  /*1be0*/  SYNCS.PHASECHK.TRANS64.TRYWAIT P1, [R3+URZ], R4 ;  /* 0x00000004030075a7 */ /* 0x000062000802017f */
[----:B------:R-:W-:Y:S05]  /*1bf0*/  @!P0 BRA `(.L_x_25) ;  /* 0x0000000000048947 */ /* 0x000fea0003800000 */
[----:B------:R-:W-:Y:S01]  /*1c00*/  BPT.TRAP 0x1 ;  /* 0x000000040000795c */ /* 0x000fe20000300000 */
.L_x_25:
[----:B-1----:R-:W-:Y:S05]  /*1c10*/  @P1 BRA `(.L_x_26) ;  /* 0x0000000000081947 */ /* 0x002fea0003800000 */
[----:B------:R-:W1:Y:S02]  /*1c20*/  SYNCS.PHASECHK.TRANS64.TRYWAIT P1, [R3+URZ], R4 ;  /* 0x00000004030075a7 */ /* 0x000e64000802017f */
[----:B-1----:R-:W-:Y:S05]  /*1c30*/  @!P1 BRA `(.L_x_27) ;  /* 0x00000038003c9947 */ /* 0x002fea0003800000 */
.L_x_26:
[----:B------:R-:W-:Y:S01]  /*1c40*/  ULEA UR6, UR8, UR11, 0x4 ;  /* 0x0000000b08067291 */ /* 0x000fe2000f8e203f */
[----:B------:R-:W-:Y:S01]  /*1c50*/  WARPGROUP.ARRIVE ;  /* 0x00000000000079c5 */ /* 0x000fe20000000000 */
[----:B------:R-:W-:Y:S01]  /*1c60*/  UIMAD UR4, UR8, 0x300, UR45 ;  /* 0x00000300080478a4 */ /* 0x000fe2000f8e022d */
[----:B------:R-:W-:Y:S01]  /*1c70*/  UMOV UR7, 0xc0000000 ;  /* 0xc000000000077882 */ /* 0x000fe20000000000 */
[----:B------:R-:W-:Y:S02]  /*1c80*/  UMOV UR5, 0xc0000010 ;  /* 0xc000001000057882 */ /* 0x000fe40000000000 */
[----:B------:R-:W-:Y:S02]  /*1c90*/  UIADD3 UR9, UR4, 0x100, URZ ;  /* 0x0000010004097890 */ /* 0x000fe4000fffe03f */
[----:B------:R-:W-:-:S03]  /*1ca0*/  UIADD3 UR10, UR4, 0x200, URZ ;  /* 0x00000200040a7890 */ /* 0x000fc6000fffe03f */
[----:B------:R-:W-:Y:S01]  /*1cb0*/  IGMMA.64x8x32.S8.S8 R36, gdesc[UR4], R36, gsb0 ;  /* 0x00000000042479f1 */ /* 0x000fe20008041024 */
[----:B------:R-:W-:Y:S01]  /*1cc0*/  UMOV UR5, 0xc0000010 ;  /* 0xc000001000057882 */ /* 0x000fe20000000000 */
[----:B------:R-:W-:Y:S01]  /*1cd0*/  UMOV UR4, UR9 ;  /* 0x0000000900047c82 */ /* 0x000fe20008000000 */
[----:B------:R-:W-:Y:S02]  /*1ce0*/  WARPGROUP.DEPBAR.LE gsb0, 0x0 ;  /* 0x00008000000079c5 */ /* 0x000fe40000010000 */
[----:B------:R-:W-:-:S06]  /*1cf0*/  WARPGROUP.ARRIVE ;  /* 0x00000000000079c5 */ /* 0x000fcc0000000000 */
[----:B------:R-:W-:Y:S01]  /*1d00*/  IGMMA.64x8x32.S8.S8 R28, gdesc[UR4], R28, gsb0 ;  /* 0x00000000041c79f1 */ /* 0x000fe2000804101c */
[----:B------:R-:W-:Y:S01]  /*1d10*/  UMOV UR4, UR10 ;  /* 0x0000000a00047c82 */ /* 0x000fe20008000000 */
[----:B------:R-:W-:Y:S01]  /*1d20*/  UMOV UR5, 0xc0000010 ;  /* 0xc000001000057882 */ /* 0x000fe20000000000 */
[----:B------:R-:W-:Y:S02]  /*1d30*/  WARPGROUP.DEPBAR.LE gsb0, 0x0 ;  /* 0x00008000000079c5 */ /* 0x000fe40000010000 */
[----:B------:R-:W-:-:S06]  /*1d40*/  WARPGROUP.ARRIVE ;  /* 0x00000000000079c5 */ /* 0x000fcc0000000000 */
[----:B------:R-:W-:Y:S03]  /*1d50*/  IGMMA.64x8x32.S8.S8 R24, gdesc[UR4], R24, gsb0 ;  /* 0x00000000041879f1 */ /* 0x000fe60008041018 */
[----:B------:R-:W-:Y:S02]  /*1d60*/  WARPGROUP.DEPBAR.LE gsb0, 0x0 ;  /* 0x00008000000079c5 */ /* 0x000fe40000010000 */
[----:B------:R-:W-:Y:S05]  /*1d70*/  @!P0 BRA `(.L_x_28) ;  /* 0x0000000000048947 */ /* 0x000fea0003800000 */
[----:B------:R-:W-:Y:S01]  /*1d80*/  BPT.TRAP 0x1 ;  /* 0x000000040000795c */ /* 0x000fe20000300000 */
.L_x_28:
[----:B------:R-:W-:-:S13]  /*1d90*/  ISETP.NE.AND P1, PT, R23, RZ, PT ;  /* 0x000000ff1700720c */ /* 0x000fda0003f25270 */
[----:B01----:R-:W-:-:S04]  /*1da0*/  @P1 IMAD R3, R2, 0x8, R5 ;  /* 0x0000000802031824 */ /* 0x003fc800078e0205 */
[----:B------:R-:W-:-:S05]  /*1db0*/  @P1 VIADD R3, R3, 0x90 ;  /* 0x0000009003031836 */ /* 0x000fca0000000000 */
[----:B------:R-:W-:-:S04]  /*1dc0*/  @P1 PRMT R3, R22, 0x654, R3 ;  /* 0x0000065416031816 */ /* 0x000fc80000000003 */
[----:B------:R0:W-:Y:S01]  /*1dd0*/  @P1 SYNCS.ARRIVE.TRANS64.RED.A1T0 RZ, [R3+URZ], RZ ;  /* 0x000000ff03ff19a7 */ /* 0x0001e2000810043f */
[----:B------:R-:W-:-:S13]  /*1de0*/  ISETP.GT.U32.AND P1, PT, R16, 0x1, PT ;  /* 0x000000011000780c */ /* 0x000fda0003f24070 */
[----:B0-----:R-:W-:Y:S05]  /*1df0*/  @P1 BRA `(.L_x_29) ;  /* 0x0000000000041947 */ /* 0x001fea0003800000 */
[----:B------:R-:W-:Y:S01]  /*1e00*/  BPT.TRAP 0x1 ;  /* 0x000000040000795c */ /* 0x000fe20000300000 */
.L_x_29:
[----:B------:R-:W-:Y:S01]  /*1e10*/  UIADD3 UR8, UR8, 0x1, URZ ;  /* 0x0000000108087890 */ /* 0x000fe2000fffe03f */
[----:B------:R-:W-:Y:S01]  /*1e20*/  ISETP.GT.AND P2, PT, R0, 0x1, PT ;  /* 0x000000010000780c */ /* 0x000fe20003f44270 */
[----:B------:R-:W-:Y:S02]  /*1e30*/  VIADD R2, R2, 0x1 ;  /* 0x0000000102027836 */ /* 0x000fe40000000000 */
[----:B------:R-:W-:Y:S01]  /*1e40*/  UISETP.NE.AND UP0, UPT, UR8, 0x12, UPT ;  /* 0x000000120800788c */ /* 0x000fe2000bf05270 */
[----:B------:R-:W-:Y:S02]  /*1e50*/  VIADD R0, R0, 0xffffffff ;  /* 0xffffffff00007836 */ /* 0x000fe40000000000 */
[C---:B------:R-:W-:Y:S01]  /*1e60*/  ISETP.NE.AND P1, PT, R2.reuse, 0x12, PT ;  /* 0x000000120200780c */ /* 0x040fe20003f25270 */
[----:B------:R-:W-:Y:S02]  /*1e70*/  USEL UR4, URZ, 0x1, UP0 ;  /* 0x000000013f047887 */ /* 0x000fe40008000000 */
[----:B------:R-:W-:Y:S01]  /*1e80*/  USEL UR8, UR8, URZ, UP0 ;  /* 0x0000003f08087287 */ /* 0x000fe20008000000 */
[----:B------:R-:W-:-:S03]  /*1e90*/  SEL R2, R2, RZ, P1 ;  /* 0x000000ff02027207 */ /* 0x000fc60000800000 */
[----:B------:R-:W-:Y:S01]  /*1ea0*/  LOP3.LUT R7, R7, UR4, RZ, 0x3c, !PT ;  /* 0x0000000407077c12 */ /* 0x000fe2000f8e3cff */
[----:B------:R-:W-:Y:S07]  /*1eb0*/  @P2 BRA `(.L_x_30) ;  /* 0xfffffffc00242947 */ /* 0x000fee000383ffff */
.L_x_23:
[----:B------:R-:W0:Y:S02]  /*1ec0*/  LDC R0, c[0x0][0x28c] ;  /* 0x0000a300ff007b82 */ /* 0x000e240000000800 */
[----:B0-----:R-:W-:-:S13]  /*1ed0*/  ISETP.GE.AND P1, PT, R0, 0x1, PT ;  /* 0x000000010000780c */ /* 0x001fda0003f26270 */
[----:B------:R-:W-:Y:S05]  /*1ee0*/  @!P1 BRA `(.L_x_31) ;  /* 0x0000000000449947 */ /* 0x000fea0003800000 */
[----:B------:R-:W-:Y:S05]  /*1ef0*/  @!P0 BRA `(.L_x_32) ;  /* 0x0000000000048947 */ /* 0x000fea0003800000 */
[----:B------:R-:W-:Y:S01]  /*1f00*/  BPT.TRAP 0x1 ;  /* 0x000000040000795c */ /* 0x000fe20000300000 */
.L_x_32:
[----:B------:R-:W-:-:S13]  /*1f10*/  ISETP.NE.AND P0, PT, R23, RZ, PT ;  /* 0x000000ff1700720c */ /* 0x000fda0003f05270 */
[----:B------:R-:W-:-:S05]  /*1f20*/  VOTEU.ANY UP0, P0 ;  /* 0x00000000003f7886 */ /* 0x000fca0000000100 */
[----:B------:R-:W-:-:S06]  /*1f30*/  @UP0 UIADD3 UR4, UR44, UR41, URZ ;  /* 0x000000292c040290 */ /* 0x000fcc000fffe03f */
[----:B------:R-:W-:Y:S02]  /*1f40*/  IMAD.U32 R2, RZ, RZ, UR4 ;  /* 0x00000004ff027e24 */ /* 0x000fe4000f8e00ff */
[----:B------:R-:W-:Y:S02]  /*1f50*/  IMAD.U32 R7, RZ, RZ, UR4 ;  /* 0x00000004ff077e24 */ /* 0x000fe4000f8e00ff */
[----:B------:R-:W-:-:S05]  /*1f60*/  @P0 IMAD.WIDE.U32 R2, R2, 0x38e38e39, RZ ;  /* 0x38e38e3902020825 */ /* 0x000fca00078e00ff */
[----:B------:R-:W-:-:S05]  /*1f70*/  @P0 SHF.R.U32.HI R0, RZ, 0x2, R3 ;  /* 0x00000002ff000819 */ /* 0x000fca0000011603 */
[----:B------:R-:W-:-:S04]  /*1f80*/  @P0 IMAD R0, R0, -0x12, R7 ;  /* 0xffffffee00000824 */ /* 0x000fc800078e0207 */
[----:B------:R-:W-:-:S04]  /*1f90*/  @P0 IMAD R0, R0, 0x8, R5 ;  /* 0x0000000800000824 */ /* 0x000fc800078e0205 */
[----:B------:R-:W-:-:S05]  /*1fa0*/  @P0 VIADD R3, R0, 0x90 ;  /* 0x0000009000030836 */ /* 0x000fca0000000000 */
[----:B------:R-:W-:-:S04]  /*1fb0*/  @P0 PRMT R3, R22, 0x654, R3 ;  /* 0x0000065416030816 */ /* 0x000fc80000000003 */
[----:B------:R0:W-:Y:S01]  /*1fc0*/  @P0 SYNCS.ARRIVE.TRANS64.RED.A1T0 RZ, [R3+URZ], RZ ;  /* 0x000000ff03ff09a7 */ /* 0x0001e2000810043f */
[----:B------:R-:W-:-:S13]  /*1fd0*/  ISETP.GT.U32.AND P0, PT, R16, 0x1, PT ;  /* 0x000000011000780c */ /* 0x000fda0003f04070 */
[----:B0-----:R-:W-:Y:S05]  /*1fe0*/  @P0 BRA `(.L_x_31) ;  /* 0x0000000000040947 */ /* 0x001fea0003800000 */
[----:B------:R-:W-:Y:S01]  /*1ff0*/  BPT.TRAP 0x1 ;  /* 0x000000040000795c */ /* 0x000fe20000300000 */
.L_x_31:
[----:B------:R-:W-:Y:S01]  /*2000*/  IMAD.SHL.U32 R10, R49, 0x8, RZ ;  /* 0x00000008310a7824 */ /* 0x000fe200078e00ff */
[----:B------:R-:W-:Y:S01]  /*2010*/  UIADD3 UR41, UR43, UR41, URZ ;  /* 0x000000292b297290 */ /* 0x000fe2000fffe03f */
[----:B------:R-:W-:Y:S01]  /*2020*/  IMAD R12, R51, 0x180, RZ ;  /* 0x00000180330c7824 */ /* 0x000fe200078e02ff */
[----:B------:R-:W-:Y:S01]  /*2030*/  ULDC UR7, c[0x0][0x288] ;  /* 0x0000a20000077ab9 */ /* 0x000fe20000000800 */
[----:B------:R-:W-:Y:S01]  /*2040*/  ULDC UR10, c[0x0][0x284] ;  /* 0x0000a100000a7ab9 */ /* 0x000fe20000000800 */
[----:B------:R-:W-:Y:S01]  /*2050*/  UISETP.GT.U32.AND UP0, UPT, UR41, 0x11, UPT ;  /* 0x000000112900788c */ /* 0x000fe2000bf04070 */
[----:B------:R-:W-:Y:S01]  /*2060*/  ISETP.GE.AND P0, PT, R10, UR7, PT ;  /* 0x000000070a007c0c */ /* 0x000fe2000bf06270 */
[----:B------:R-:W-:Y:S01]  /*2070*/  UISETP.GE.U32.AND UP1, UPT, UR43, 0x12, UPT ;  /* 0x000000122b00788c */ /* 0x000fe2000bf26070 */
[----:B------:R-:W-:Y:S01]  /*2080*/  SHF.R.S32.HI R13, RZ, 0x1f, R53 ;  /* 0x0000001fff0d7819 */ /* 0x000fe20000011435 */
[----:B------:R-:W-:Y:S01]  /*2090*/  UISETP.LT.U32.AND UP0, UPT, UR43, 0x12, UP0 ;  /* 0x000000122b00788c */ /* 0x000fe20008701070 */
[----:B------:R-:W-:Y:S01]  /*20a0*/  ISETP.GE.OR P0, PT, R12, UR10, P0 ;  /* 0x0000000a0c007c0c */ /* 0x000fe20008706670 */
[----:B------:R-:W-:Y:S01]  /*20b0*/  UIMAD.WIDE.U32 UR4, UR41, 0x38e38e39, URZ ;  /* 0x38e38e39290478a5 */ /* 0x000fe2000f8e003f */
[----:B------:R-:W-:Y:S01]  /*20c0*/  LOP3.LUT R8, R10, 0x6, R45, 0xf8, !PT ;  /* 0x000000060a087812 */ /* 0x000fe200078ef82d */
[----:B------:R-:W-:Y:S01]  /*20d0*/  USEL UR6, URZ, 0x1, !UP0 ;  /* 0x000000013f067887 */ /* 0x000fe2000c000000 */
[----:B------:R-:W-:-:S02]  /*20e0*/  ULDC.64 UR8, c[0x0][0x5d0] ;  /* 0x0001740000087ab9 */ /* 0x000fc40000000a00 */
[----:B------:R-:W-:Y:S01]  /*20f0*/  SHF.R.S32.HI R9, RZ, 0x1f, R8 ;  /* 0x0000001fff097819 */ /* 0x000fe20000011408 */
[----:B------:R-:W-:Y:S01]  /*2100*/  IMAD R0, R13, UR8, RZ ;  /* 0x000000080d007c24 */ /* 0x000fe2000f8e02ff */
[----:B------:R-:W-:Y:S02]  /*2110*/  USHF.R.U32.HI UR4, URZ, 0x2, UR5 ;  /* 0x000000023f047899 */ /* 0x000fe40008011605 */
[----:B------:R-:W-:Y:S01]  /*2120*/  ULOP3.LUT UR40, UR40, UR6, URZ, 0x3c, !UPT ;  /* 0x0000000628287292 */ /* 0x000fe2000f8e3c3f */
[C---:B------:R-:W-:Y:S01]  /*2130*/  IMAD R5, R53.reuse, UR9, R0 ;  /* 0x0000000935057c24 */ /* 0x040fe2000f8e0200 */
[----:B------:R-:W-:Y:S01]  /*2140*/  UIMAD UR41, UR4, -0x12, UR41 ;  /* 0xffffffee042978a4 */ /* 0x000fe2000f8e0229 */
[----:B------:R-:W-:Y:S01]  /*2150*/  IMAD.WIDE.U32 R2, R53, UR8, R8 ;  /* 0x0000000835027c25 */ /* 0x000fe2000f8e0008 */
[----:B------:R-:W-:-:S03]  /*2160*/  @UP1 ULOP3.LUT UR40, UR40, 0x1, UR4, 0x78, !UPT ;  /* 0x0000000128281892 */ /* 0x000fc6000f8e7804 */
[----:B------:R-:W-:Y:S02]  /*2170*/  IMAD.IADD R5, R3, 0x1, R5 ;  /* 0x0000000103057824 */ /* 0x000fe400078e0205 */
[----:B------:R-:W-:Y:S02]  /*2180*/  IMAD.MOV.U32 R0, RZ, RZ, -0x1 ;  /* 0xffffffffff007424 */ /* 0x000fe400078e00ff */
[----:B------:R-:W-:Y:S01]  /*2190*/  IMAD.MOV.U32 R4, RZ, RZ, R2 ;  /* 0x000000ffff047224 */ /* 0x000fe200078e0002 */
[----:B------:R-:W-:Y:S06]  /*21a0*/  @P0 BRA `(.L_x_33) ;  /* 0x0000000c00e40947 */ /* 0x000fec0003800000 */
[----:B------:R-:W0:Y:S01]  /*21b0*/  LDC.64 R2, c[0x0][0x5c8] ;  /* 0x00017200ff027b82 */ /* 0x000e220000000a00 */
[----:B-----5:R-:W-:Y:S01]  /*21c0*/  ISETP.NE.AND P0, PT, R35, RZ, PT ;  /* 0x000000ff2300720c */ /* 0x020fe20003f05270 */
[----:B------:R-:W-:Y:S01]  /*21d0*/  IMAD.WIDE R6, R51, 0x180, R32 ;  /* 0x0000018033067825 */ /* 0x000fe200078e0220 */
[----:B------:R-:W-:Y:S03]  /*21e0*/  BSSY B0, `(.L_x_33) ;  /* 0x00000f5000007945 */ /* 0x000fe60003800000 */
[----:B------:R-:W-:Y:S02]  /*21f0*/  IMAD.IADD R58, R47, 0x1, -R12 ;  /* 0x000000012f3a7824 */ /* 0x000fe400078e0a0c */
[-C--:B0-----:R-:W-:Y:S02]  /*2200*/  IMAD R11, R7, R2.reuse, RZ ;  /* 0x00000002070b7224 */ /* 0x081fe400078e02ff */
[----:B------:R-:W-:-:S04]  /*2210*/  IMAD.WIDE.U32 R14, R6, R2, R4 ;  /* 0x00000002060e7225 */ /* 0x000fc800078e0004 */
[----:B------:R-:W-:-:S04]  /*2220*/  IMAD R11, R6, R3, R11 ;  /* 0x00000003060b7224 */ /* 0x000fc800078e020b */
[----:B------:R-:W-:Y:S01]  /*2230*/  IMAD.IADD R52, R15, 0x1, R11 ;  /* 0x000000010f347824 */ /* 0x000fe200078e020b */
[----:B------:R-:W-:Y:S06]  /*2240*/  @!P0 BRA `(.L_x_34) ;  /* 0x0000000800888947 */ /* 0x000fec0003800000 */
[----:B------:R-:W0:Y:S01]  /*2250*/  LDC.64 R56, c[0x0][0x5b0] ;  /* 0x00016c00ff387b82 */ /* 0x000e220000000a00 */
[----:B------:R-:W-:Y:S01]  /*2260*/  ULDC.64 UR4, c[0x0][0x5b8] ;  /* 0x00016e0000047ab9 */ /* 0x000fe20000000a00 */
[----:B------:R-:W-:Y:S01]  /*2270*/  IMAD.IADD R59, R40, 0x1, -R10 ;  /* 0x00000001283b7824 */ /* 0x000fe200078e0a0a */
[----:B------:R-:W-:Y:S01]  /*2280*/  BSSY B1, `(.L_x_35) ;  /* 0x0000013000017945 */ /* 0x000fe20003800000 */
[----:B------:R-:W-:Y:S02]  /*2290*/  IMAD R12, R13, UR4, RZ ;  /* 0x000000040d0c7c24 */ /* 0x000fe4000f8e02ff */
[----:B------:R-:W-:Y:S01]  /*22a0*/  IMAD.WIDE.U32 R20, R53, UR4, R8 ;  /* 0x0000000435147c25 */ /* 0x000fe2000f8e0008 */
[----:B------:R-:W-:Y:S01]  /*22b0*/  ISETP.GE.AND P1, PT, R59, 0x1, PT ;  /* 0x000000013b00780c */ /* 0x000fe20003f26270 */
[----:B------:R-:W1:Y:S02]  /*22c0*/  LDC.64 R4, c[0x0][0x5a8] ;  /* 0x00016a00ff047b82 */ /* 0x000e640000000a00 */
[----:B------:R-:W-:Y:S01]  /*22d0*/  IMAD R11, R53, UR5, R12 ;  /* 0x00000005350b7c24 */ /* 0x000fe2000f8e020c */
[----:B------:R-:W-:Y:S01]  /*22e0*/  ISETP.LT.OR P2, PT, R58, 0x1, !P1 ;  /* 0x000000013a00780c */ /* 0x000fe20004f41670 */
[----:B------:R-:W-:-:S02]  /*22f0*/  IMAD.MOV.U32 R10, RZ, RZ, R20 ;  /* 0x000000ffff0a7224 */ /* 0x000fc400078e0014 */
[----:B------:R-:W-:Y:S02]  /*2300*/  IMAD.IADD R11, R21, 0x1, R11 ;  /* 0x00000001150b7824 */ /* 0x000fe400078e020b */
[-C--:B0-----:R-:W-:Y:S01]  /*2310*/  IMAD R7, R7, R56.reuse, RZ ;  /* 0x0000003807077224 */ /* 0x081fe200078e02ff */
[----:B------:R-:W-:Y:S01]  /*2320*/  SHF.L.U64.HI R13, R56, 0x3, R57 ;  /* 0x00000003380d7819 */ /* 0x000fe20000010239 */
[----:B------:R-:W-:-:S04]  /*2330*/  IMAD.WIDE.U32 R8, R6, R56, R10 ;  /* 0x0000003806087225 */ /* 0x000fc800078e000a */
[----:B------:R-:W-:Y:S01]  /*2340*/  IMAD R53, R6, R57, R7 ;  /* 0x0000003906357224 */ /* 0x000fe200078e0207 */
[----:B-1----:R-:W-:Y:S01]  /*2350*/  IADD3 R50, P0, R8, R4, RZ ;  /* 0x0000000408327210 */ /* 0x002fe20007f1e0ff */
[----:B------:R-:W-:-:S03]  /*2360*/  IMAD.SHL.U32 R12, R56, 0x8, RZ ;  /* 0x00000008380c7824 */ /* 0x000fc600078e00ff */
[----:B------:R-:W-:Y:S01]  /*2370*/  IADD3.X R51, R5, R9, R53, P0, !PT ;  /* 0x0000000905337210 */ /* 0x000fe200007fe435 */
[----:B------:R-:W-:Y:S01]  /*2380*/  IMAD.WIDE.U32 R8, R6, R56, R12 ;  /* 0x0000003806087225 */ /* 0x000fe200078e000c */
[----:B------:R-:W-:Y:S07]  /*2390*/  @P2 BRA `(.L_x_36) ;  /* 0x0000000000042947 */ /* 0x000fee0003800000 */
[----:B------:R0:W5:Y:S02]  /*23a0*/  LDG.E.U8 R48, desc[UR38][R50.64] ;  /* 0x0000002632307981 */ /* 0x000164000c1e1100 */
.L_x_36:
[----:B------:R-:W-:Y:S05]  /*23b0*/  BSYNC B1 ;  /* 0x0000000000017941 */ /* 0x000fea0003800000 */
.L_x_35:
[----:B-----5:R-:W-:Y:S01]  /*23c0*/  LOP3.LUT R7, R48, 0xffff, RZ, 0xc0, !PT ;  /* 0x0000ffff30077812 */ /* 0x020fe200078ec0ff */
[----:B------:R-:W-:Y:S01]  /*23d0*/  ULDC.64 UR4, c[0x0][0x5c0] ;  /* 0x0001700000047ab9 */ /* 0x000fe20000000a00 */
[----:B------:R-:W-:Y:S01]  /*23e0*/  IMAD.IADD R9, R53, 0x1, R9 ;  /* 0x0000000135097824 */ /* 0x000fe200078e0209 */
[----:B------:R-:W-:Y:S01]  /*23f0*/  IADD3 R6, P0, R14, UR4, RZ ;  /* 0x000000040e067c10 */ /* 0x000fe2000ff1e0ff */
[----:B------:R-:W-:Y:S01]  /*2400*/  IMAD R60, R49, -0x8, R40 ;  /* 0xfffffff8313c7824 */ /* 0x000fe200078e0228 */
[----:B------:R-:W-:Y:S01]  /*2410*/  PRMT R13, R7, 0x8880, RZ ;  /* 0x00008880070d7816 */ /* 0x000fe200000000ff */
[----:B------:R-:W-:Y:S01]  /*2420*/  IMAD.WIDE.U32 R14, R56, 0x78, R8 ;  /* 0x00000078380e7825 */ /* 0x000fe200078e0008 */
[----:B------:R-:W-:Y:S01]  /*2430*/  IADD3.X R7, R52, UR5, RZ, P0, !PT ;  /* 0x0000000534077c10 */ /* 0x000fe200087fe4ff */
[----:B------:R-:W-:Y:S01]  /*2440*/  BSSY B1, `(.L_x_37) ;  /* 0x0000010000017945 */ /* 0x000fe20003800000 */
[-C--:B------:R-:W-:Y:S01]  /*2450*/  IADD3 R12, P4, P5, R20, R4.reuse, R8 ;  /* 0x00000004140c7210 */ /* 0x080fe20007d9e008 */
[----:B------:R-:W-:Y:S01]  /*2460*/  IMAD.MOV.U32 R52, RZ, RZ, R13 ;  /* 0x000000ffff347224 */ /* 0x000fe200078e000d */
[----:B------:R-:W-:Y:S01]  /*2470*/  ISETP.GE.AND P0, PT, R60, 0x2, PT ;  /* 0x000000023c00780c */ /* 0x000fe20003f06270 */
[----:B------:R-:W-:Y:S01]  /*2480*/  IMAD R55, R57, 0x78, RZ ;  /* 0x0000007839377824 */ /* 0x000fe200078e02ff */
[----:B------:R-:W-:Y:S01]  /*2490*/  IADD3.X R13, R11, R5, R9, P4, P5 ;  /* 0x000000050b0d7210 */ /* 0x000fe200027ea409 */
[----:B------:R-:W-:Y:S01]  /*24a0*/  IMAD R49, R52, R35, RZ ;  /* 0x0000002334317224 */ /* 0x000fe200078e02ff */
[----:B------:R-:W-:Y:S01]  /*24b0*/  ISETP.LT.OR P3, PT, R58, 0x1, !P0 ;  /* 0x000000013a00780c */ /* 0x000fe20004761670 */
[----:B------:R-:W-:Y:S01]  /*24c0*/  IMAD.IADD R61, R15, 0x1, R55 ;  /* 0x000000010f3d7824 */ /* 0x000fe200078e0237 */
[----:B------:R-:W-:Y:S01]  /*24d0*/  IADD3 R52, P4, P5, R20, R4, R14 ;  /* 0x0000000414347210 */ /* 0x000fe20007d9e00e */
[----:B------:R-:W-:-:S05]  /*24e0*/  @!P2 IMAD R9, R36, R34, R49 ;  /* 0x000000222409a224 */ /* 0x000fca00078e0231 */
[----:B------:R1:W-:Y:S05]  /*24f0*/  @!P2 STG.E.U8 desc[UR38][R6.64], R9 ;  /* 0x000000090600a986 */ /* 0x0003ea000c101126 */
[----:B------:R-:W-:Y:S05]  /*2500*/  @P3 BRA `(.L_x_38) ;  /* 0x00000000000c3947 */ /* 0x000fea0003800000 */
[----:B------:R-:W2:Y:S02]  /*2510*/  LDG.E.U8 R48, desc[UR38][R50.64+0x1] ;  /* 0x0000012632307981 */ /* 0x000ea4000c1e1100 */
[----:B--2---:R-:W-:-:S05]  /*2520*/  PRMT R8, R48, 0x8880, RZ ;  /* 0x0000888030087816 */ /* 0x004fca00000000ff */
[----:B------:R-:W-:-:S07]  /*2530*/  IMAD R49, R8, R35, RZ ;  /* 0x0000002308317224 */ /* 0x000fce00078e02ff */
.L_x_38:
[----:B------:R-:W-:Y:S05]  /*2540*/  BSYNC B1 ;  /* 0x0000000000017941 */ /* 0x000fea0003800000 */
.L_x_37:
[C---:B------:R-:W-:Y:S01]  /*2550*/  ISETP.LT.OR P2, PT, R58.reuse, 0x9, !P1 ;  /* 0x000000093a00780c */ /* 0x040fe20004f41670 */
[----:B------:R-:W-:Y:S01]  /*2560*/  @!P3 IMAD R37, R37, R34, R49 ;  /* 0x000000222525b224 */ /* 0x000fe200078e0231 */
[----:B------:R-:W-:Y:S01]  /*2570*/  BSSY B1, `(.L_x_39) ;  /* 0x000000d000017945 */ /* 0x000fe20003800000 */
[----:B------:R-:W-:Y:S01]  /*2580*/  @!P3 IMAD.MOV.U32 R8, RZ, RZ, R6 ;  /* 0x000000ffff08b224 */ /* 0x000fe200078e0006 */
[----:B------:R-:W-:Y:S01]  /*2590*/  IADD3.X R53, R11, R5, R61, P4, P5 ;  /* 0x000000050b357210 */ /* 0x000fe200027ea43d */
[----:B-1----:R-:W-:Y:S01]  /*25a0*/  @!P3 IMAD.MOV.U32 R9, RZ, RZ, R7 ;  /* 0x000000ffff09b224 */ /* 0x002fe200078e0007 */
[C---:B------:R-:W-:Y:S02]  /*25b0*/  ISETP.LT.OR P5, PT, R58.reuse, 0x9, !P0 ;  /* 0x000000093a00780c */ /* 0x040fe400047a1670 */
[----:B------:R-:W-:Y:S02]  /*25c0*/  ISETP.LT.OR P4, PT, R58, 0x81, !P1 ;  /* 0x000000813a00780c */ /* 0x000fe40004f81670 */
[----:B------:R1:W-:Y:S01]  /*25d0*/  @!P3 STG.E.U8 desc[UR38][R8.64+0x1], R37 ;  /* 0x000001250800b986 */ /* 0x0003e2000c101126 */
[----:B------:R-:W-:-:S05]  /*25e0*/  IADD3 R6, P3, R6, R41, RZ ;  /* 0x0000002906067210 */ /* 0x000fca0007f7e0ff */
[----:B------:R-:W-:Y:S01]  /*25f0*/  IMAD.X R7, R7, 0x1, R43, P3 ;  /* 0x0000000107077824 */ /* 0x000fe200018e062b */
[----:B------:R-:W-:Y:S07]  /*2600*/  @P2 BRA `(.L_x_40) ;  /* 0x00000000000c2947 */ /* 0x000fee0003800000 */
[----:B------:R-:W1:Y:S02]  /*2610*/  LDG.E.U8 R48, desc[UR38][R12.64] ;  /* 0x000000260c307981 */ /* 0x000e64000c1e1100 */
[----:B-1----:R-:W-:-:S05]  /*2620*/  PRMT R8, R48, 0x8880, RZ ;  /* 0x0000888030087816 */ /* 0x002fca00000000ff */
[----:B------:R-:W-:-:S07]  /*2630*/  IMAD R49, R8, R35, RZ ;  /* 0x0000002308317224 */ /* 0x000fce00078e02ff */
.L_x_40:
[----:B------:R-:W-:Y:S05]  /*2640*/  BSYNC B1 ;  /* 0x0000000000017941 */ /* 0x000fea0003800000 */
.L_x_39:
[----:B-1----:R-:W-:Y:S01]  /*2650*/  @!P2 IMAD R9, R38, R34, R49 ;  /* 0x000000222609a224 */ /* 0x002fe200078e0231 */
[----:B------:R-:W-:Y:S04]  /*2660*/  BSSY B1, `(.L_x_41) ;  /* 0x0000006000017945 */ /* 0x000fe80003800000 */
[----:B------:R1:W-:Y:S01]  /*2670*/  @!P2 STG.E.U8 desc[UR38][R6.64], R9 ;  /* 0x000000090600a986 */ /* 0x0003e2000c101126 */
[----:B------:R-:W-:Y:S05]  /*2680*/  @P5 BRA `(.L_x_42) ;  /* 0x00000000000c5947 */ /* 0x000fea0003800000 */
[----:B------:R-:W2:Y:S02]  /*2690*/  LDG.E.U8 R48, desc[UR38][R12.64+0x1] ;  /* 0x000001260c307981 */ /* 0x000ea4000c1e1100 */
[----:B--2---:R-:W-:-:S05]  /*26a0*/  PRMT R8, R48, 0x8880, RZ ;  /* 0x0000888030087816 */ /* 0x004fca00000000ff */
[----:B------:R-:W-:-:S07]  /*26b0*/  IMAD R49, R8, R35, RZ ;  /* 0x0000002308317224 */ /* 0x000fce00078e02ff */
.L_x_42:
[----:B------:R-:W-:Y:S05]  /*26c0*/  BSYNC B1 ;  /* 0x0000000000017941 */ /* 0x000fea0003800000 */
.L_x_41:
[----:B------:R-:W-:-:S05]  /*26d0*/  @!P5 IMAD R39, R39, R34, R49 ;  /* 0x000000222727d224 */ /* 0x000fca00078e0231 */
[----:B------:R-:W-:Y:S04]  /*26e0*/  @!P5 STG.E.U8 desc[UR38][R6.64+0x1], R39 ;  /* 0x000001270600d986 */ /* 0x000fe8000c101126 */
[----:B------:R-:W2:Y:S01]  /*26f0*/  @!P4 LDG.E.U8 R48, desc[UR38][R52.64] ;  /* 0x000000263430c981 */ /* 0x000ea2000c1e1100 */
[----:B------:R-:W-:Y:S01]  /*2700*/  @!P4 IMAD.MOV.U32 R8, RZ, RZ, R6 ;  /* 0x000000ffff08c224 */ /* 0x000fe200078e0006 */
[----:B------:R-:W-:Y:S01]  /*2710*/  ISETP.LT.OR P3, PT, R58, 0x81, !P0 ;  /* 0x000000813a00780c */ /* 0x000fe20004761670 */
[----:B-1----:R-:W-:Y:S02]  /*2720*/  @!P4 IMAD.MOV.U32 R9, RZ, RZ, R7 ;  /* 0x000000ffff09c224 */ /* 0x002fe400078e0007 */
[----:B------:R-:W-:Y:S02]  /*2730*/  @!P4 IMAD R13, R3, 0x78, RZ ;  /* 0x00000078030dc824 */ /* 0x000fe400078e02ff */
[----:B------:R-:W-:-:S04]  /*2740*/  @!P4 IMAD.WIDE.U32 R8, R2, 0x78, R8 ;  /* 0x000000780208c825 */ /* 0x000fc800078e0008 */
[----:B------:R-:W-:Y:S01]  /*2750*/  @!P4 IMAD.IADD R9, R9, 0x1, R13 ;  /* 0x000000010909c824 */ /* 0x000fe200078e020d */
[----:B--2---:R-:W-:-:S05]  /*2760*/  @!P4 PRMT R10, R48, 0x8880, RZ ;  /* 0x00008880300ac816 */ /* 0x004fca00000000ff */
[----:B------:R-:W-:-:S04]  /*2770*/  @!P4 IMAD R49, R10, R35, RZ ;  /* 0x000000230a31c224 */ /* 0x000fc800078e02ff */
[----:B------:R-:W-:-:S05]  /*2780*/  @!P4 IMAD R21, R28, R34, R49 ;  /* 0x000000221c15c224 */ /* 0x000fca00078e0231 */
[----:B------:R1:W-:Y:S04]  /*2790*/  @!P4 STG.E.U8 desc[UR38][R8.64], R21 ;  /* 0x000000150800c986 */ /* 0x0003e8000c101126 */
[----:B------:R-:W2:Y:S01]  /*27a0*/  @!P3 LDG.E.U8 R48, desc[UR38][R52.64+0x1] ;  /* 0x000001263430b981 */ /* 0x000ea2000c1e1100 */
[----:B------:R-:W-:Y:S01]  /*27b0*/  LEA R12, P4, R56, R14, 0x3 ;  /* 0x0000000e380c7211 */ /* 0x000fe200078818ff */
[----:B------:R-:W-:Y:S01]  /*27c0*/  @!P3 IMAD R15, R3, 0x78, RZ ;  /* 0x00000078030fb824 */ /* 0x000fe200078e02ff */
[----:B------:R-:W-:Y:S01]  /*27d0*/  ISETP.LT.OR P2, PT, R58, 0x89, !P1 ;  /* 0x000000893a00780c */ /* 0x000fe20004f41670 */
[----:B------:R-:W-:Y:S01]  /*27e0*/  @!P3 IMAD.WIDE.U32 R36, R2, 0x78, R6 ;  /* 0x000000780224b825 */ /* 0x000fe200078e0006 */
[----:B------:R-:W-:Y:S02]  /*27f0*/  LEA.HI.X R13, R56, R61, R57, 0x3, P4 ;  /* 0x0000003d380d7211 */ /* 0x000fe400020f1c39 */
[----:B------:R-:W-:Y:S01]  /*2800*/  IADD3 R14, P4, P5, R20, R4, R12 ;  /* 0x00000004140e7210 */ /* 0x000fe20007d9e00c */
[----:B------:R-:W-:-:S03]  /*2810*/  @!P3 IMAD.IADD R37, R37, 0x1, R15 ;  /* 0x000000012525b824 */ /* 0x000fc600078e020f */
[----:B------:R-:W-:Y:S02]  /*2820*/  IADD3.X R15, R11, R5, R13, P4, P5 ;  /* 0x000000050b0f7210 */ /* 0x000fe400027ea40d */
[----:B--2---:R-:W-:-:S05]  /*2830*/  @!P3 PRMT R10, R48, 0x8880, RZ ;  /* 0x00008880300ab816 */ /* 0x004fca00000000ff */
[----:B------:R-:W-:-:S04]  /*2840*/  @!P3 IMAD R49, R10, R35, RZ ;  /* 0x000000230a31b224 */ /* 0x000fc800078e02ff */
[----:B------:R-:W-:-:S05]  /*2850*/  @!P3 IMAD R29, R29, R34, R49 ;  /* 0x000000221d1db224 */ /* 0x000fca00078e0231 */
[----:B------:R2:W-:Y:S04]  /*2860*/  @!P3 STG.E.U8 desc[UR38][R36.64+0x1], R29 ;  /* 0x0000011d2400b986 */ /* 0x0005e8000c101126 */
[----:B------:R-:W3:Y:S01]  /*2870*/  @!P2 LDG.E.U8 R48, desc[UR38][R14.64] ;  /* 0x000000260e30a981 */ /* 0x000ee2000c1e1100 */
[----:B------:R-:W-:Y:S02]  /*2880*/  ISETP.LT.OR P3, PT, R58, 0x89, !P0 ;  /* 0x000000893a00780c */ /* 0x000fe40004761670 */
[----:B-1----:R-:W-:-:S05]  /*2890*/  IADD3 R8, P4, R6, R42, RZ ;  /* 0x0000002a06087210 */ /* 0x002fca0007f9e0ff */
[----:B------:R-:W-:Y:S01]  /*28a0*/  IMAD.X R9, R7, 0x1, R44, P4 ;  /* 0x0000000107097824 */ /* 0x000fe200020e062c */
[----:B---3--:R-:W-:-:S05]  /*28b0*/  @!P2 PRMT R10, R48, 0x8880, RZ ;  /* 0x00008880300aa816 */ /* 0x008fca00000000ff */
[----:B------:R-:W-:-:S04]  /*28c0*/  @!P2 IMAD R49, R10, R35, RZ ;  /* 0x000000230a31a224 */ /* 0x000fc800078e02ff */
[----:B------:R-:W-:-:S05]  /*28d0*/  @!P2 IMAD R21, R30, R34, R49 ;  /* 0x000000221e15a224 */ /* 0x000fca00078e0231 */
[----:B------:R-:W-:Y:S04]  /*28e0*/  @!P2 STG.E.U8 desc[UR38][R8.64], R21 ;  /* 0x000000150800a986 */ /* 0x000fe8000c101126 */
[----:B------:R-:W3:Y:S01]  /*28f0*/  @!P3 LDG.E.U8 R48, desc[UR38][R14.64+0x1] ;  /* 0x000001260e30b981 */ /* 0x000ee2000c1e1100 */
[----:B--2---:R-:W-:Y:S01]  /*2900*/  IMAD.WIDE.U32 R28, R56, 0x78, R12 ;  /* 0x00000078381c7825 */ /* 0x004fe200078e000c */
[----:B------:R-:W-:-:S03]  /*2910*/  ISETP.LT.OR P1, PT, R58, 0x101, !P1 ;  /* 0x000001013a00780c */ /* 0x000fc60004f21670 */
[----:B------:R-:W-:Y:S01]  /*2920*/  IMAD.IADD R55, R55, 0x1, R29 ;  /* 0x0000000137377824 */ /* 0x000fe200078e021d */
[----:B------:R-:W-:-:S04]  /*2930*/  IADD3 R36, P2, P4, R20, R4, R28 ;  /* 0x0000000414247210 */ /* 0x000fc80007c5e01c */
[----:B------:R-:W-:Y:S02]  /*2940*/  IADD3.X R37, R11, R5, R55, P2, P4 ;  /* 0x000000050b257210 */ /* 0x000fe400017e8437 */
[----:B---3--:R-:W-:-:S05]  /*2950*/  @!P3 PRMT R10, R48, 0x8880, RZ ;  /* 0x00008880300ab816 */ /* 0x008fca00000000ff */
[----:B------:R-:W-:-:S04]  /*2960*/  @!P3 IMAD R49, R10, R35, RZ ;  /* 0x000000230a31b224 */ /* 0x000fc800078e02ff */
[----:B------:R-:W-:-:S05]  /*2970*/  @!P3 IMAD R31, R31, R34, R49 ;  /* 0x000000221f1fb224 */ /* 0x000fca00078e0231 */
[----:B------:R1:W-:Y:S04]  /*2980*/  @!P3 STG.E.U8 desc[UR38][R8.64+0x1], R31 ;  /* 0x0000011f0800b986 */ /* 0x0003e8000c101126 */
[----:B------:R-:W2:Y:S01]  /*2990*/  @!P1 LDG.E.U8 R48, desc[UR38][R36.64] ;  /* 0x0000002624309981 */ /* 0x000ea2000c1e1100 */
[----:B------:R-:W-:Y:S01]  /*29a0*/  @!P1 IMAD.MOV.U32 R12, RZ, RZ, R8 ;  /* 0x000000ffff0c9224 */ /* 0x000fe200078e0008 */
[----:B------:R-:W-:Y:S01]  /*29b0*/  ISETP.LT.OR P0, PT, R58, 0x101, !P0 ;  /* 0x000001013a00780c */ /* 0x000fe20004701670 */
[----:B------:R-:W-:Y:S02]  /*29c0*/  @!P1 IMAD.MOV.U32 R13, RZ, RZ, R9 ;  /* 0x000000ffff0d9224 */ /* 0x000fe400078e0009 */
[----:B------:R-:W-:Y:S02]  /*29d0*/  @!P1 IMAD R15, R3, 0x78, RZ ;  /* 0x00000078030f9824 */ /* 0x000fe400078e02ff */
[----:B------:R-:W-:-:S04]  /*29e0*/  @!P1 IMAD.WIDE.U32 R12, R2, 0x78, R12 ;  /* 0x00000078020c9825 */ /* 0x000fc800078e000c */
[----:B------:R-:W-:Y:S01]  /*29f0*/  @!P1 IMAD.IADD R13, R15, 0x1, R13 ;  /* 0x000000010f0d9824 */ /* 0x000fe200078e020d */
[----:B--2---:R-:W-:-:S05]  /*2a00*/  @!P1 PRMT R10, R48, 0x8880, RZ ;  /* 0x00008880300a9816 */ /* 0x004fca00000000ff */
[----:B------:R-:W-:-:S04]  /*2a10*/  @!P1 IMAD R49, R10, R35, RZ ;  /* 0x000000230a319224 */ /* 0x000fc800078e02ff */
[----:B------:R-:W-:-:S05]  /*2a20*/  @!P1 IMAD R15, R24, R34, R49 ;  /* 0x00000022180f9224 */ /* 0x000fca00078e0231 */
[----:B------:R-:W-:Y:S04]  /*2a30*/  @!P1 STG.E.U8 desc[UR38][R12.64], R15 ;  /* 0x0000000f0c009986 */ /* 0x000fe8000c101126 */
[----:B------:R-:W2:Y:S01]  /*2a40*/  @!P0 LDG.E.U8 R48, desc[UR38][R36.64+0x1] ;  /* 0x0000012624308981 */ /* 0x000ea2000c1e1100 */
[----:B-1----:R-:W-:Y:S01]  /*2a50*/  @!P0 IADD3 R8, P2, P3, R42, 0x1, R6 ;  /* 0x000000012a088810 */ /* 0x002fe20007b5e006 */
[----:B------:R-:W-:Y:S01]  /*2a60*/  @!P0 IMAD R3, R3, 0x78, RZ ;  /* 0x0000007803038824 */ /* 0x000fe200078e02ff */
[----:B------:R-:W-:Y:S02]  /*2a70*/  ISETP.GE.AND P1, PT, R58, 0x109, PT ;  /* 0x000001093a00780c */ /* 0x000fe40003f26270 */
[----:B------:R-:W-:Y:S02]  /*2a80*/  @!P0 IADD3.X R9, R44, RZ, R7, P2, P3 ;  /* 0x000000ff2c098210 */ /* 0x000fe400017e6407 */
[----:B------:R-:W-:-:S02]  /*2a90*/  LEA R29, P3, R56, R28, 0x3 ;  /* 0x0000001c381d7211 */ /* 0x000fc400078618ff */
        /* <DEDUP_REMOVED lines=10> */
[----:B------:R-:W2:Y:S01]  /*2b40*/  @!P2 LDG.E.U8 R48, desc[UR38][R4.64] ;  /* 0x000000260430a981 */ /* 0x000ea2000c1e1100 */
[----:B------:R-:W-:Y:S02]  /*2b50*/  ISETP.LT.OR P1, PT, R60, 0x2, !P1 ;  /* 0x000000023c00780c */ /* 0x000fe40004f21670 */
[----:B------:R-:W-:-:S04]  /*2b60*/  @!P2 IADD3 R2, P0, P3, R42, R6, R42 ;  /* 0x000000062a02a210 */ /* 0x000fc80007b1e02a */
[----:B------:R-:W-:Y:S02]  /*2b70*/  @!P2 IADD3.X R3, R44, R7, R44, P0, P3 ;  /* 0x000000072c03a210 */ /* 0x000fe400007e642c */
[----:B--2---:R-:W-:-:S05]  /*2b80*/  @!P2 PRMT R10, R48, 0x8880, RZ ;  /* 0x00008880300aa816 */ /* 0x004fca00000000ff */
[----:B------:R-:W-:-:S04]  /*2b90*/  @!P2 IMAD R49, R10, R35, RZ ;  /* 0x000000230a31a224 */ /* 0x000fc800078e02ff */
[----:B------:R-:W-:-:S05]  /*2ba0*/  @!P2 IMAD R11, R26, R34, R49 ;  /* 0x000000221a0ba224 */ /* 0x000fca00078e0231 */
[----:B------:R2:W-:Y:S04]  /*2bb0*/  @!P2 STG.E.U8 desc[UR38][R2.64], R11 ;  /* 0x0000000b0200a986 */ /* 0x0005e8000c101126 */
[----:B------:R-:W1:Y:S02]  /*2bc0*/  @!P1 LDG.E.U8 R48, desc[UR38][R4.64+0x1] ;  /* 0x0000012604309981 */ /* 0x000e64000c1e1100 */
[----:B-1----:R-:W-:-:S05]  /*2bd0*/  @!P1 PRMT R8, R48, 0x8880, RZ ;  /* 0x0000888030089816 */ /* 0x002fca00000000ff */
[----:B------:R-:W-:-:S04]  /*2be0*/  @!P1 IMAD R49, R8, R35, RZ ;  /* 0x0000002308319224 */ /* 0x000fc800078e02ff */
[----:B------:R-:W-:Y:S01]  /*2bf0*/  IMAD R27, R27, R34, R49 ;  /* 0x000000221b1b7224 */ /* 0x000fe200078e0231 */
[----:B--2---:R-:W-:Y:S06]  /*2c00*/  @P1 BRA `(.L_x_43) ;  /* 0x0000000400481947 */ /* 0x004fec0003800000 */
[----:B------:R-:W-:-:S04]  /*2c10*/  IADD3 R3, P0, P1, R42, 0x1, R6 ;  /* 0x000000012a037810 */ /* 0x000fc8000791e006 */
[----:B------:R-:W-:Y:S02]  /*2c20*/  IADD3.X R7, R44, RZ, R7, P0, P1 ;  /* 0x000000ff2c077210 */ /* 0x000fe400007e2407 */
[----:B------:R-:W-:-:S05]  /*2c30*/  IADD3 R2, P0, R3, R42, RZ ;  /* 0x0000002a03027210 */ /* 0x000fca0007f1e0ff */
[----:B------:R-:W-:-:S05]  /*2c40*/  IMAD.X R3, R7, 0x1, R44, P0 ;  /* 0x0000000107037824 */ /* 0x000fca00000e062c */
[----:B------:R1:W-:Y:S01]  /*2c50*/  STG.E.U8 desc[UR38][R2.64], R27 ;  /* 0x0000001b02007986 */ /* 0x0003e2000c101126 */
[----:B------:R-:W-:Y:S05]  /*2c60*/  BRA `(.L_x_43) ;  /* 0x0000000400307947 */ /* 0x000fea0003800000 */
.L_x_34:
[----:B------:R-:W-:Y:S01]  /*2c70*/  IMAD R49, R49, -0x8, R40 ;  /* 0xfffffff831317824 */ /* 0x000fe200078e0228 */
[C---:B------:R-:W-:Y:S01]  /*2c80*/  ISETP.GE.AND P1, PT, R58.reuse, 0x1, PT ;  /* 0x000000013a00780c */ /* 0x040fe20003f26270 */
[----:B------:R-:W-:Y:S01]  /*2c90*/  ULDC.64 UR4, c[0x0][0x5c0] ;  /* 0x0001700000047ab9 */ /* 0x000fe20000000a00 */
[----:B------:R-:W-:Y:S02]  /*2ca0*/  ISETP.GE.AND P2, PT, R58, 0x9, PT ;  /* 0x000000093a00780c */ /* 0x000fe40003f46270 */
[C---:B------:R-:W-:Y:S02]  /*2cb0*/  ISETP.LT.OR P4, PT, R49.reuse, 0x1, !P1 ;  /* 0x000000013100780c */ /* 0x040fe40004f81670 */
[----:B------:R-:W-:Y:S02]  /*2cc0*/  IADD3 R4, P0, R14, UR4, RZ ;  /* 0x000000040e047c10 */ /* 0x000fe4000ff1e0ff */
[----:B------:R-:W-:Y:S02]  /*2cd0*/  ISETP.LT.OR P1, PT, R49, 0x2, !P1 ;  /* 0x000000023100780c */ /* 0x000fe40004f21670 */
[----:B------:R-:W-:-:S02]  /*2ce0*/  IADD3.X R5, R52, UR5, RZ, P0, !PT ;  /* 0x0000000534057c10 */ /* 0x000fc400087fe4ff */
[----:B------:R-:W-:Y:S02]  /*2cf0*/  ISETP.GE.AND P0, PT, R58, 0x81, PT ;  /* 0x000000813a00780c */ /* 0x000fe40003f06270 */
[C---:B------:R-:W-:Y:S02]  /*2d00*/  ISETP.LT.OR P5, PT, R49.reuse, 0x1, !P2 ;  /* 0x000000013100780c */ /* 0x040fe400057a1670 */
[C---:B------:R-:W-:Y:S01]  /*2d10*/  ISETP.LT.OR P3, PT, R49.reuse, 0x1, !P0 ;  /* 0x000000013100780c */ /* 0x040fe20004761670 */
[-C--:B------:R-:W-:Y:S01]  /*2d20*/  @!P4 IMAD R11, R36, R34.reuse, RZ ;  /* 0x00000022240bc224 */ /* 0x080fe200078e02ff */
[C---:B------:R-:W-:Y:S02]  /*2d30*/  ISETP.LT.OR P0, PT, R49.reuse, 0x2, !P0 ;  /* 0x000000023100780c */ /* 0x040fe40004701670 */
[----:B------:R-:W-:Y:S01]  /*2d40*/  ISETP.LT.OR P2, PT, R49, 0x2, !P2 ;  /* 0x000000023100780c */ /* 0x000fe20005741670 */
[----:B------:R-:W-:Y:S01]  /*2d50*/  @!P1 IMAD R37, R37, R34, RZ ;  /* 0x0000002225259224 */ /* 0x000fe200078e02ff */
[----:B------:R-:W-:Y:S01]  /*2d60*/  @!P4 STG.E.U8 desc[UR38][R4.64], R11 ;  /* 0x0000000b0400c986 */ /* 0x000fe2000c101126 */
[----:B------:R-:W-:-:S03]  /*2d70*/  IADD3 R8, P4, R4, R41, RZ ;  /* 0x0000002904087210 */ /* 0x000fc60007f9e0ff */
[----:B------:R0:W-:Y:S01]  /*2d80*/  @!P1 STG.E.U8 desc[UR38][R4.64+0x1], R37 ;  /* 0x0000012504009986 */ /* 0x0001e2000c101126 */
[----:B------:R-:W-:Y:S01]  /*2d90*/  @!P5 IMAD R13, R38, R34, RZ ;  /* 0x00000022260dd224 */ /* 0x000fe200078e02ff */
[----:B------:R-:W-:Y:S01]  /*2da0*/  ISETP.GE.AND P1, PT, R58, 0x89, PT ;  /* 0x000000893a00780c */ /* 0x000fe20003f26270 */
[----:B------:R-:W-:Y:S02]  /*2db0*/  IMAD.X R9, R5, 0x1, R43, P4 ;  /* 0x0000000105097824 */ /* 0x000fe400020e062b */
[----:B------:R-:W-:Y:S01]  /*2dc0*/  @!P3 IMAD R15, R3, 0x78, RZ ;  /* 0x00000078030fb824 */ /* 0x000fe200078e02ff */
[C---:B------:R-:W-:Y:S01]  /*2dd0*/  ISETP.LT.OR P4, PT, R49.reuse, 0x1, !P1 ;  /* 0x000000013100780c */ /* 0x040fe20004f81670 */
[----:B------:R-:W-:Y:S01]  /*2de0*/  @!P3 IMAD.WIDE.U32 R6, R2, 0x78, R8 ;  /* 0x000000780206b825 */ /* 0x000fe200078e0008 */
[----:B------:R-:W-:-:S03]  /*2df0*/  ISETP.LT.OR P1, PT, R49, 0x2, !P1 ;  /* 0x000000023100780c */ /* 0x000fc60004f21670 */
[----:B------:R-:W-:Y:S02]  /*2e00*/  @!P0 IMAD R21, R3, 0x78, RZ ;  /* 0x0000007803158824 */ /* 0x000fe400078e02ff */
[--C-:B0-----:R-:W-:Y:S02]  /*2e10*/  @!P5 IMAD.MOV.U32 R4, RZ, RZ, R8.reuse ;  /* 0x000000ffff04d224 */ /* 0x101fe400078e0008 */
[--C-:B------:R-:W-:Y:S02]  /*2e20*/  @!P5 IMAD.MOV.U32 R5, RZ, RZ, R9.reuse ;  /* 0x000000ffff05d224 */ /* 0x100fe400078e0009 */
[----:B------:R-:W-:-:S03]  /*2e30*/  @!P0 IMAD.WIDE.U32 R10, R2, 0x78, R8 ;  /* 0x00000078020a8825 */ /* 0x000fc600078e0008 */
[----:B------:R0:W-:Y:S01]  /*2e40*/  @!P5 STG.E.U8 desc[UR38][R4.64], R13 ;  /* 0x0000000d0400d986 */ /* 0x0001e2000c101126 */
[-C--:B------:R-:W-:Y:S02]  /*2e50*/  @!P2 IMAD R39, R39, R34.reuse, RZ ;  /* 0x000000222727a224 */ /* 0x080fe400078e02ff */
[----:B------:R-:W-:Y:S02]  /*2e60*/  @!P3 IMAD.IADD R7, R15, 0x1, R7 ;  /* 0x000000010f07b824 */ /* 0x000fe400078e0207 */
[-C--:B------:R-:W-:Y:S02]  /*2e70*/  @!P3 IMAD R15, R28, R34.reuse, RZ ;  /* 0x000000221c0fb224 */ /* 0x080fe400078e02ff */
[----:B------:R-:W-:Y:S02]  /*2e80*/  @!P0 IMAD.IADD R11, R21, 0x1, R11 ;  /* 0x00000001150b8824 */ /* 0x000fe400078e020b */
[-C--:B------:R-:W-:Y:S02]  /*2e90*/  @!P0 IMAD R29, R29, R34.reuse, RZ ;  /* 0x000000221d1d8224 */ /* 0x080fe400078e02ff */
[----:B------:R-:W-:-:S02]  /*2ea0*/  @!P4 IMAD R21, R30, R34, RZ ;  /* 0x000000221e15c224 */ /* 0x000fc400078e02ff */
[----:B0-----:R-:W-:Y:S02]  /*2eb0*/  @!P2 IMAD.MOV.U32 R4, RZ, RZ, R8 ;  /* 0x000000ffff04a224 */ /* 0x001fe400078e0008 */
[----:B------:R-:W-:Y:S02]  /*2ec0*/  @!P2 IMAD.MOV.U32 R5, RZ, RZ, R9 ;  /* 0x000000ffff05a224 */ /* 0x000fe400078e0009 */
[----:B------:R-:W-:-:S03]  /*2ed0*/  @!P1 IMAD R31, R31, R34, RZ ;  /* 0x000000221f1f9224 */ /* 0x000fc600078e02ff */
[----:B------:R0:W-:Y:S01]  /*2ee0*/  @!P2 STG.E.U8 desc[UR38][R4.64+0x1], R39 ;  /* 0x000001270400a986 */ /* 0x0001e2000c101126 */
[----:B------:R-:W-:-:S03]  /*2ef0*/  ISETP.GE.AND P2, PT, R58, 0x101, PT ;  /* 0x000001013a00780c */ /* 0x000fc60003f46270 */
[----:B------:R1:W-:Y:S01]  /*2f00*/  @!P3 STG.E.U8 desc[UR38][R6.64], R15 ;  /* 0x0000000f0600b986 */ /* 0x0003e2000c101126 */
[----:B------:R-:W-:Y:S02]  /*2f10*/  IADD3 R12, P3, R8, R42, RZ ;  /* 0x0000002a080c7210 */ /* 0x000fe40007f7e0ff */
[----:B------:R-:W-:Y:S01]  /*2f20*/  ISETP.LT.OR P5, PT, R49, 0x1, !P2 ;  /* 0x000000013100780c */ /* 0x000fe200057a1670 */
[----:B------:R2:W-:Y:S01]  /*2f30*/  @!P0 STG.E.U8 desc[UR38][R10.64+0x1], R29 ;  /* 0x0000011d0a008986 */ /* 0x0005e2000c101126 */
[----:B------:R-:W-:Y:S01]  /*2f40*/  ISETP.GE.AND P0, PT, R58, 0x109, PT ;  /* 0x000001093a00780c */ /* 0x000fe20003f06270 */
[----:B------:R-:W-:Y:S01]  /*2f50*/  IMAD.X R13, R9, 0x1, R44, P3 ;  /* 0x00000001090d7824 */ /* 0x000fe200018e062c */
[C---:B------:R-:W-:Y:S01]  /*2f60*/  ISETP.LT.OR P2, PT, R49.reuse, 0x2, !P2 ;  /* 0x000000023100780c */ /* 0x040fe20005741670 */
[----:B0-----:R-:W-:Y:S01]  /*2f70*/  @!P4 IMAD.MOV.U32 R4, RZ, RZ, R12 ;  /* 0x000000ffff04c224 */ /* 0x001fe200078e000c */
[C---:B------:R-:W-:Y:S01]  /*2f80*/  ISETP.LT.OR P3, PT, R49.reuse, 0x1, !P0 ;  /* 0x000000013100780c */ /* 0x040fe20004761670 */
[----:B------:R-:W-:Y:S01]  /*2f90*/  @!P4 IMAD.MOV.U32 R5, RZ, RZ, R13 ;  /* 0x000000ffff05c224 */ /* 0x000fe200078e000d */
[----:B------:R-:W-:-:S04]  /*2fa0*/  ISETP.LT.OR P0, PT, R49, 0x2, !P0 ;  /* 0x000000023100780c */ /* 0x000fc80004701670 */
[----:B------:R0:W-:Y:S01]  /*2fb0*/  @!P4 STG.E.U8 desc[UR38][R4.64], R21 ;  /* 0x000000150400c986 */ /* 0x0001e2000c101126 */
[----:B------:R-:W-:-:S04]  /*2fc0*/  @!P5 IMAD.WIDE.U32 R8, R2, 0x78, R12 ;  /* 0x000000780208d825 */ /* 0x000fc800078e000c */
[----:B-1----:R-:W-:Y:S02]  /*2fd0*/  @!P2 IMAD.MOV.U32 R6, RZ, RZ, R12 ;  /* 0x000000ffff06a224 */ /* 0x002fe400078e000c */
[----:B------:R-:W-:Y:S01]  /*2fe0*/  @!P2 IMAD.MOV.U32 R7, RZ, RZ, R13 ;  /* 0x000000ffff07a224 */ /* 0x000fe200078e000d */
[----:B--2---:R-:W-:Y:S01]  /*2ff0*/  @!P3 IADD3 R10, P4, R12, R42, RZ ;  /* 0x0000002a0c0ab210 */ /* 0x004fe20007f9e0ff */
[----:B------:R-:W-:Y:S02]  /*3000*/  @!P5 IMAD R11, R3, 0x78, RZ ;  /* 0x00000078030bd824 */ /* 0x000fe400078e02ff */
[----:B------:R-:W-:-:S04]  /*3010*/  @!P2 IMAD.WIDE.U32 R6, R2, 0x78, R6 ;  /* 0x000000780206a825 */ /* 0x000fc800078e0006 */
[----:B------:R-:W-:Y:S02]  /*3020*/  @!P2 IMAD R3, R3, 0x78, RZ ;  /* 0x000000780303a824 */ /* 0x000fe400078e02ff */
[----:B------:R-:W-:Y:S02]  /*3030*/  @!P5 IMAD.IADD R9, R11, 0x1, R9 ;  /* 0x000000010b09d824 */ /* 0x000fe400078e0209 */
[----:B------:R-:W-:Y:S01]  /*3040*/  @!P3 IMAD.X R11, R13, 0x1, R44, P4 ;  /* 0x000000010d0bb824 */ /* 0x000fe200020e062c */
[----:B0-----:R-:W-:Y:S01]  /*3050*/  @!P0 IADD3 R4, P4, R12, R42, RZ ;  /* 0x0000002a0c048210 */ /* 0x001fe20007f9e0ff */
[----:B------:R-:W-:Y:S02]  /*3060*/  @!P2 IMAD.IADD R7, R3, 0x1, R7 ;  /* 0x000000010307a824 */ /* 0x000fe400078e0207 */
[----:B------:R-:W-:Y:S02]  /*3070*/  @!P1 IMAD.MOV.U32 R2, RZ, RZ, R12 ;  /* 0x000000ffff029224 */ /* 0x000fe400078e000c */
[----:B------:R-:W-:-:S02]  /*3080*/  @!P1 IMAD.MOV.U32 R3, RZ, RZ, R13 ;  /* 0x000000ffff039224 */ /* 0x000fc400078e000d */
[-C--:B------:R-:W-:Y:S02]  /*3090*/  @!P5 IMAD R15, R24, R34.reuse, RZ ;  /* 0x00000022180fd224 */ /* 0x080fe400078e02ff */
[-C--:B------:R-:W-:Y:S01]  /*30a0*/  @!P2 IMAD R25, R25, R34.reuse, RZ ;  /* 0x000000221919a224 */ /* 0x080fe200078e02ff */
[----:B------:R2:W-:Y:S01]  /*30b0*/  @!P1 STG.E.U8 desc[UR38][R2.64+0x1], R31 ;  /* 0x0000011f02009986 */ /* 0x0005e2000c101126 */
[-C--:B------:R-:W-:Y:S02]  /*30c0*/  @!P3 IMAD R29, R26, R34.reuse, RZ ;  /* 0x000000221a1db224 */ /* 0x080fe400078e02ff */
[----:B------:R-:W-:Y:S01]  /*30d0*/  @!P0 IMAD R27, R27, R34, RZ ;  /* 0x000000221b1b8224 */ /* 0x000fe200078e02ff */
[----:B------:R2:W-:Y:S01]  /*30e0*/  @!P5 STG.E.U8 desc[UR38][R8.64], R15 ;  /* 0x0000000f0800d986 */ /* 0x0005e2000c101126 */
[----:B------:R-:W-:-:S03]  /*30f0*/  @!P0 IMAD.X R5, R13, 0x1, R44, P4 ;  /* 0x000000010d058824 */ /* 0x000fc600020e062c */
[----:B------:R2:W-:Y:S04]  /*3100*/  @!P2 STG.E.U8 desc[UR38][R6.64+0x1], R25 ;  /* 0x000001190600a986 */ /* 0x0005e8000c101126 */
[----:B------:R2:W-:Y:S04]  /*3110*/  @!P3 STG.E.U8 desc[UR38][R10.64], R29 ;  /* 0x0000001d0a00b986 */ /* 0x0005e8000c101126 */
[----:B------:R2:W-:Y:S02]  /*3120*/  @!P0 STG.E.U8 desc[UR38][R4.64+0x1], R27 ;  /* 0x0000011b04008986 */ /* 0x0005e4000c101126 */
.L_x_43:
[----:B------:R-:W-:Y:S05]  /*3130*/  BSYNC B0 ;  /* 0x0000000000007941 */ /* 0x000fea0003800000 */
.L_x_33:
[----:B------:R-:W-:Y:S01]  /*3140*/  IADD3 R18, P0, R18, UR36, RZ ;  /* 0x0000002412127c10 */ /* 0x000fe2000ff1e0ff */
[----:B------:R-:W-:Y:S01]  /*3150*/  ULDC.64 UR4, c[0x0][0x650] ;  /* 0x0001940000047ab9 */ /* 0x000fe20000000a00 */
[----:B-12---:R-:W-:Y:S01]  /*3160*/  PRMT R2, RZ, 0x7610, R2 ;  /* 0x00007610ff027816 */ /* 0x006fe20000000002 */
[----:B------:R-:W-:Y:S01]  /*3170*/  IMAD.MOV.U32 R49, RZ, RZ, -0x1 ;  /* 0xffffffffff317424 */ /* 0x000fe200078e00ff */
[----:B------:R-:W-:Y:S01]  /*3180*/  IADD3.X R19, R19, UR42, RZ, P0, !PT ;  /* 0x0000002a13137c10 */ /* 0x000fe200087fe4ff */
[----:B------:R-:W-:Y:S01]  /*3190*/  IMAD.MOV.U32 R53, RZ, RZ, -0x1 ;  /* 0xffffffffff357424 */ /* 0x000fe200078e00ff */
[----:B------:R-:W-:-:S04]  /*31a0*/  ISETP.GE.U32.AND P0, PT, R18, UR4, PT ;  /* 0x0000000412007c0c */ /* 0x000fc8000bf06070 */
[----:B------:R-:W-:-:S13]  /*31b0*/  ISETP.GE.U32.AND.EX P0, PT, R19, UR5, PT, P0 ;  /* 0x0000000513007c0c */ /* 0x000fda000bf06100 */
[----:B------:R-:W-:Y:S05]  /*31c0*/  @P0 BRA `(.L_x_44) ;  /* 0x0000000400640947 */ /* 0x000fea0003800000 */
[----:B------:R-:W1:Y:S01]  /*31d0*/  S2R R10, SR_CTAID.X ;  /* 0x00000000000a7919 */ /* 0x000e620000002500 */
[----:B------:R-:W2:Y:S01]  /*31e0*/  LDC.64 R8, c[0x0][0x628] ;  /* 0x00018a00ff087b82 */ /* 0x000ea20000000a00 */
[----:B------:R-:W-:Y:S01]  /*31f0*/  ULDC UR4, c[0x0][0x150] ;  /* 0x0000540000047ab9 */ /* 0x000fe20000000800 */
[----:B------:R-:W-:Y:S01]  /*3200*/  IMAD.MOV.U32 R6, RZ, RZ, R18 ;  /* 0x000000ffff067224 */ /* 0x000fe200078e0012 */
[----:B------:R-:W3:Y:S01]  /*3210*/  S2R R20, SR_CTAID.Y ;  /* 0x0000000000147919 */ /* 0x000ee20000002600 */
[----:B------:R-:W-:-:S04]  /*3220*/  IMAD.MOV.U32 R7, RZ, RZ, R19 ;  /* 0x000000ffff077224 */ /* 0x000fc800078e0013 */
[----:B------:R-:W4:Y:S08]  /*3230*/  LDC R15, c[0x0][0x144] ;  /* 0x00005100ff0f7b82 */ /* 0x000f300000000800 */
[----:B------:R-:W0:Y:S08]  /*3240*/  LDC R0, c[0x0][0x630] ;  /* 0x00018c00ff007b82 */ /* 0x000e300000000800 */
[----:B------:R-:W0:Y:S01]  /*3250*/  LDC.64 R12, c[0x0][0x620] ;  /* 0x00018800ff0c7b82 */ /* 0x000e220000000a00 */
[----:B--2---:R-:W-:-:S04]  /*3260*/  ISETP.NE.U32.AND P0, PT, R8, RZ, PT ;  /* 0x000000ff0800720c */ /* 0x004fc80003f05070 */
[----:B------:R-:W-:Y:S02]  /*3270*/  ISETP.NE.AND.EX P0, PT, R9, RZ, PT, P0 ;  /* 0x000000ff0900720c */ /* 0x000fe40003f05300 */
[----:B-1----:R-:W-:-:S05]  /*3280*/  I2FP.F32.U32 R2, R10 ;  /* 0x0000000a00027245 */ /* 0x002fca0000201000 */
[----:B------:R-:W-:-:S04]  /*3290*/  FMUL R2, R2, UR4 ;  /* 0x0000000402027c20 */ /* 0x000fc80008400000 */
[----:B------:R1:W2:Y:S02]  /*32a0*/  F2I.U32.TRUNC.NTZ R14, R2 ;  /* 0x00000002000e7305 */ /* 0x0002a4000020f000 */
[----:B---34-:R-:W-:Y:S05]  /*32b0*/  @!P0 BRA `(.L_x_45) ;  /* 0x0000000000288947 */ /* 0x018fea0003800000 */
[----:B------:R-:W3:Y:S02]  /*32c0*/  LDC R3, c[0x0][0x634] ;  /* 0x00018d00ff037b82 */ /* 0x000ee40000000800 */
[----:B---3--:R-:W-:-:S05]  /*32d0*/  IADD3 R7, P0, R18, R3, RZ ;  /* 0x0000000312077210 */ /* 0x008fca0007f1e0ff */
[----:B------:R-:W-:-:S04]  /*32e0*/  IMAD.X R11, RZ, RZ, R19, P0 ;  /* 0x000000ffff0b7224 */ /* 0x000fc800000e0613 */
[----:B-1----:R-:W-:-:S04]  /*32f0*/  IMAD.WIDE.U32 R2, R11, R8, RZ ;  /* 0x000000080b027225 */ /* 0x002fc800078e00ff */
[----:B------:R-:W-:-:S04]  /*3300*/  IMAD.WIDE.U32 R4, P0, R7, R9, R2 ;  /* 0x0000000907047225 */ /* 0x000fc80007800002 */
[----:B------:R-:W-:-:S04]  /*3310*/  IMAD.WIDE.U32 R2, R7, R8, RZ ;  /* 0x0000000807027225 */ /* 0x000fc800078e00ff */
[----:B------:R-:W-:Y:S01]  /*3320*/  IMAD.X R7, RZ, RZ, RZ, P0 ;  /* 0x000000ffff077224 */ /* 0x000fe200000e06ff */
[----:B------:R-:W-:Y:S01]  /*3330*/  IADD3 RZ, P0, R3, R4, RZ ;  /* 0x0000000403ff7210 */ /* 0x000fe20007f1e0ff */
[----:B------:R-:W-:-:S04]  /*3340*/  IMAD.MOV.U32 R6, RZ, RZ, R5 ;  /* 0x000000ffff067224 */ /* 0x000fc800078e0005 */
[----:B------:R-:W-:-:S08]  /*3350*/  IMAD.WIDE.U32.X R6, R11, R9, R6, P0 ;  /* 0x000000090b067225 */ /* 0x000fd000000e0406 */
.L_x_45:
[----:B------:R-:W3:Y:S01]  /*3360*/  LDC.64 R26, c[0x0][0x640] ;  /* 0x00019000ff1a7b82 */ /* 0x000ee20000000a00 */
[-CC-:B0-----:R-:W-:Y:S01]  /*3370*/  SHF.R.U64 R53, R6, R0.reuse, R7.reuse ;  /* 0x0000000006357219 */ /* 0x181fe20000001207 */
[----:B--2---:R-:W-:Y:S01]  /*3380*/  IMAD.MOV R14, RZ, RZ, -R14 ;  /* 0x000000ffff0e7224 */ /* 0x004fe200078e0a0e */
[----:B------:R-:W-:Y:S01]  /*3390*/  SHF.R.U32.HI R0, RZ, R0, R7 ;  /* 0x00000000ff007219 */ /* 0x000fe20000011607 */
[----:B------:R-:W-:Y:S01]  /*33a0*/  ULDC UR4, c[0x0][0x154] ;  /* 0x0000550000047ab9 */ /* 0x000fe20000000800 */
[----:B------:R-:W-:Y:S01]  /*33b0*/  IADD3 R5, P0, RZ, -R53, RZ ;  /* 0x80000035ff057210 */ /* 0x000fe20007f1e0ff */
[----:B------:R-:W-:Y:S02]  /*33c0*/  IMAD R15, R15, R14, R10 ;  /* 0x0000000e0f0f7224 */ /* 0x000fe400078e020a */
[----:B------:R-:W0:Y:S01]  /*33d0*/  LDC R4, c[0x0][0x618] ;  /* 0x00018600ff047b82 */ /* 0x000e220000000800 */
[----:B------:R-:W-:Y:S02]  /*33e0*/  IMAD.MOV.U32 R7, RZ, RZ, 0x1 ;  /* 0x00000001ff077424 */ /* 0x000fe400078e00ff */
[----:B------:R-:W-:-:S04]  /*33f0*/  IMAD.X R3, RZ, RZ, ~R0, P0 ;  /* 0x000000ffff037224 */ /* 0x000fc800000e0e00 */
[-C--:B------:R-:W-:Y:S01]  /*3400*/  IMAD R0, R3, R12.reuse, RZ ;  /* 0x0000000c03007224 */ /* 0x080fe200078e02ff */
[----:B------:R-:W2:Y:S01]  /*3410*/  LDC R6, c[0x0][0x608] ;  /* 0x00018200ff067b82 */ /* 0x000ea20000000800 */
[----:B-1----:R-:W-:-:S04]  /*3420*/  IMAD.WIDE.U32 R2, R5, R12, R18 ;  /* 0x0000000c05027225 */ /* 0x002fc800078e0012 */
[----:B------:R-:W-:Y:S01]  /*3430*/  IMAD R5, R5, R13, R0 ;  /* 0x0000000d05057224 */ /* 0x000fe200078e0200 */
[----:B------:R-:W-:Y:S02]  /*3440*/  I2FP.F32.U32 R0, R20 ;  /* 0x0000001400007245 */ /* 0x000fe40000201000 */
[----:B------:R-:W1:Y:S01]  /*3450*/  LDC R24, c[0x0][0x658] ;  /* 0x00019600ff187b82 */ /* 0x000e620000000800 */
[----:B------:R-:W-:Y:S01]  /*3460*/  IMAD.IADD R3, R3, 0x1, R5 ;  /* 0x0000000103037824 */ /* 0x000fe200078e0205 */
[----:B---3--:R-:W-:Y:S01]  /*3470*/  ISETP.NE.U32.AND P0, PT, R26, RZ, PT ;  /* 0x000000ff1a00720c */ /* 0x008fe20003f05070 */
[----:B------:R-:W-:Y:S01]  /*3480*/  FMUL R0, R0, UR4 ;  /* 0x0000000400007c20 */ /* 0x000fe20008400000 */
[----:B------:R-:W-:Y:S02]  /*3490*/  IMAD.MOV.U32 R5, RZ, RZ, -0x1 ;  /* 0xffffffffff057424 */ /* 0x000fe400078e00ff */
[----:B------:R-:W-:Y:S01]  /*34a0*/  ISETP.NE.AND.EX P0, PT, R27, RZ, PT, P0 ;  /* 0x000000ff1b00720c */ /* 0x000fe20003f05300 */
[----:B------:R3:W4:Y:S01]  /*34b0*/  F2I.U32.TRUNC.NTZ R11, R0 ;  /* 0x00000000000b7305 */ /* 0x000722000020f000 */
[----:B------:R-:W3:Y:S01]  /*34c0*/  LDC R13, c[0x0][0x148] ;  /* 0x00005200ff0d7b82 */ /* 0x000ee20000000800 */
[----:B0-----:R-:W-:-:S02]  /*34d0*/  SHF.R.U64 R10, R2, R4, R3 ;  /* 0x00000004020a7219 */ /* 0x001fc40000001203 */
[----:B------:R-:W-:-:S05]  /*34e0*/  SHF.R.U32.HI R3, RZ, R4, R3 ;  /* 0x00000004ff037219 */ /* 0x000fca0000011603 */
[----:B------:R-:W0:Y:S01]  /*34f0*/  LDC R25, c[0x0][0x648] ;  /* 0x00019200ff197b82 */ /* 0x000e220000000800 */
[-CC-:B--2---:R-:W-:Y:S02]  /*3500*/  SHF.R.U64 R8, R10, R6.reuse, R3.reuse ;  /* 0x000000060a087219 */ /* 0x184fe40000001203 */
[----:B------:R-:W-:-:S05]  /*3510*/  SHF.R.U32.HI R3, RZ, R6, R3 ;  /* 0x00000006ff037219 */ /* 0x000fca0000011603 */
[----:B------:R-:W2:Y:S01]  /*3520*/  LDC R28, c[0x0][0x638] ;  /* 0x00018e00ff1c7b82 */ /* 0x000ea20000000800 */
[-CC-:B-1----:R-:W-:Y:S02]  /*3530*/  SHF.R.U64 R12, R8, R24.reuse, R3.reuse ;  /* 0x00000018080c7219 */ /* 0x182fe40000001203 */
[-C--:B------:R-:W-:Y:S02]  /*3540*/  SHF.L.U32 R5, R5, R24.reuse, RZ ;  /* 0x0000001805057219 */ /* 0x080fe400000006ff */
[-C--:B------:R-:W-:Y:S01]  /*3550*/  SHF.R.U32.HI R3, RZ, R24.reuse, R3 ;  /* 0x00000018ff037219 */ /* 0x080fe20000011603 */
[----:B------:R-:W-:Y:S01]  /*3560*/  IMAD.MOV.U32 R2, RZ, RZ, R12 ;  /* 0x000000ffff027224 */ /* 0x000fe200078e000c */
[----:B------:R-:W-:Y:S01]  /*3570*/  SHF.L.U32 R24, R7, R24, RZ ;  /* 0x0000001807187219 */ /* 0x000fe200000006ff */
[----:B------:R-:W1:Y:S01]  /*3580*/  LDC R29, c[0x0][0x610] ;  /* 0x00018400ff1d7b82 */ /* 0x000e620000000800 */
[----:B------:R-:W-:-:S07]  /*3590*/  LOP3.LUT R21, RZ, R5, RZ, 0x33, !PT ;  /* 0x00000005ff157212 */ /* 0x000fce00078e33ff */
[----:B------:R-:W0:Y:S01]  /*35a0*/  LDC R14, c[0x0][0x600] ;  /* 0x00018000ff0e7b82 */ /* 0x000e220000000800 */
[----:B----4-:R-:W-:Y:S05]  /*35b0*/  @!P0 BRA `(.L_x_46) ;  /* 0x0000000000288947 */ /* 0x010fea0003800000 */
        /* <DEDUP_REMOVED lines=10> */
.L_x_46:
[----:B------:R-:W-:Y:S01]  /*3660*/  ISETP.NE.AND P0, PT, R17, 0x1, PT ;  /* 0x000000011100780c */ /* 0x000fe20003f05270 */
[----:B0-----:R-:W-:Y:S01]  /*3670*/  VIADD R7, R14, 0xffffffff ;  /* 0xffffffff0e077836 */ /* 0x001fe20000000000 */
[----:B---3--:R-:W-:Y:S01]  /*3680*/  SHF.R.U64 R0, R2, R25, R3 ;  /* 0x0000001902007219 */ /* 0x008fe20000001203 */
[----:B------:R-:W-:Y:S01]  /*3690*/  IMAD.MOV R11, RZ, RZ, -R11 ;  /* 0x000000ffff0b7224 */ /* 0x000fe200078e0a0b */
[----:B------:R-:W-:Y:S01]  /*36a0*/  LOP3.LUT R5, R8, R21, RZ, 0xc0, !PT ;  /* 0x0000001508057212 */ /* 0x000fe200078ec0ff */
[----:B------:R-:W-:Y:S01]  /*36b0*/  IMAD.MOV.U32 R4, RZ, RZ, 0x1 ;  /* 0x00000001ff047424 */ /* 0x000fe200078e00ff */
[----:B------:R-:W-:Y:S01]  /*36c0*/  LOP3.LUT R2, R10, R7, RZ, 0xc0, !PT ;  /* 0x000000070a027212 */ /* 0x000fe200078ec0ff */
[----:B------:R-:W-:Y:S02]  /*36d0*/  IMAD.MOV R3, RZ, RZ, -R0 ;  /* 0x000000ffff037224 */ /* 0x000fe400078e0a00 */
[----:B------:R-:W-:Y:S02]  /*36e0*/  IMAD R0, R24, R0, R5 ;  /* 0x0000000018007224 */ /* 0x000fe400078e0205 */
[----:B--2---:R-:W-:-:S02]  /*36f0*/  IMAD R3, R3, R28, R12 ;  /* 0x0000001c03037224 */ /* 0x004fc400078e020c */
[----:B------:R-:W-:Y:S02]  /*3700*/  @P0 IMAD R15, R13, R11, R20 ;  /* 0x0000000b0d0f0224 */ /* 0x000fe400078e0214 */
[--C-:B------:R-:W-:Y:S01]  /*3710*/  IMAD R3, R3, R14, R2.reuse ;  /* 0x0000000e03037224 */ /* 0x100fe200078e0202 */
[----:B------:R-:W-:Y:S01]  /*3720*/  PRMT R2, R4, 0x7610, R2 ;  /* 0x0000761004027816 */ /* 0x000fe20000000002 */
[----:B-1----:R-:W-:-:S05]  /*3730*/  IMAD R0, R0, R29, R15 ;  /* 0x0000001d00007224 */ /* 0x002fca00078e020f */
[----:B------:R-:W-:Y:S02]  /*3740*/  SEL R49, R3, R0, !P0 ;  /* 0x0000000003317207 */ /* 0x000fe40004000000 */
[----:B------:R-:W-:-:S07]  /*3750*/  SEL R0, R0, R3, !P0 ;  /* 0x0000000300007207 */ /* 0x000fce0004000000 */
.L_x_44:
[----:B------:R-:W-:Y:S01]  /*3760*/  LOP3.LUT P0, RZ, R2, 0xff, RZ, 0xc0, !PT ;  /* 0x000000ff02ff7812 */ /* 0x000fe2000780c0ff */
[----:B0-----:R-:W-:-:S12]  /*3770*/  IMAD.MOV.U32 R51, RZ, RZ, R0 ;  /* 0x000000ffff337224 */ /* 0x001fd800078e0000 */
[----:B------:R-:W-:Y:S05]  /*3780*/  @P0 BRA `(.L_x_47) ;  /* 0xffffffdc009c0947 */ /* 0x000fea000383ffff */
[----:B------:R-:W-:Y:S05]  /*3790*/  EXIT ;  /* 0x000000000000794d */ /* 0x000fea0003800000 */
.L_x_8:
        /* <DEDUP_REMOVED lines=26> */
.L_x_49:
[----:B------:R-:W0:Y:S01]  /*3940*/  LDC.64 R26, c[0x0][0x640] ;  /* 0x00019000ff1a7b82 */ /* 0x000e220000000a00 */
[-CC-:B------:R-:W-:Y:S01]  /*3950*/  SHF.R.U64 R20, R12, R6.reuse, R13.reuse ;  /* 0x000000060c147219 */ /* 0x180fe2000000120d */
[----:B------:R-:W-:Y:S01]  /*3960*/  IMAD.MOV.U32 R30, RZ, RZ, 0x1 ;  /* 0x00000001ff1e7424 */ /* 0x000fe200078e00ff */
[----:B------:R-:W-:Y:S02]  /*3970*/  SHF.R.U32.HI R6, RZ, R6, R13 ;  /* 0x00000006ff067219 */ /* 0x000fe4000001160d */
[----:B------:R-:W-:-:S03]  /*3980*/  IADD3 R11, P0, RZ, -R20, RZ ;  /* 0x80000014ff0b7210 */ /* 0x000fc60007f1e0ff */
[----:B------:R-:W1:Y:S02]  /*3990*/  LDC R10, c[0x0][0x618] ;  /* 0x00018600ff0a7b82 */ /* 0x000e640000000800 */
[----:B------:R-:W-:-:S04]  /*39a0*/  IMAD.X R9, RZ, RZ, ~R6, P0 ;  /* 0x000000ffff097224 */ /* 0x000fc800000e0e06 */
[-C--:B------:R-:W-:Y:S02]  /*39b0*/  IMAD R6, R9, R22.reuse, RZ ;  /* 0x0000001609067224 */ /* 0x080fe400078e02ff */
[----:B------:R-:W2:Y:S01]  /*39c0*/  LDC R12, c[0x0][0x608] ;  /* 0x00018200ff0c7b82 */ /* 0x000ea20000000800 */
[----:B------:R-:W-:-:S04]  /*39d0*/  IMAD.WIDE.U32 R8, R11, R22, R18 ;  /* 0x000000160b087225 */ /* 0x000fc800078e0012 */
[----:B------:R-:W-:-:S03]  /*39e0*/  IMAD R11, R11, R23, R6 ;  /* 0x000000170b0b7224 */ /* 0x000fc600078e0206 */
[----:B------:R-:W3:Y:S01]  /*39f0*/  LDC R25, c[0x0][0x658] ;  /* 0x00019600ff197b82 */ /* 0x000ee20000000800 */
[----:B------:R-:W-:Y:S01]  /*3a00*/  IMAD.IADD R9, R9, 0x1, R11 ;  /* 0x0000000109097824 */ /* 0x000fe200078e020b */
[----:B0-----:R-:W-:-:S04]  /*3a10*/  ISETP.NE.U32.AND P0, PT, R26, RZ, PT ;  /* 0x000000ff1a00720c */ /* 0x001fc80003f05070 */
[----:B------:R-:W-:Y:S02]  /*3a20*/  ISETP.NE.AND.EX P0, PT, R27, RZ, PT, P0 ;  /* 0x000000ff1b00720c */ /* 0x000fe40003f05300 */
[----:B------:R-:W0:Y:S01]  /*3a30*/  LDC R22, c[0x0][0x600] ;  /* 0x00018000ff167b82 */ /* 0x000e220000000800 */
[-CC-:B-1----:R-:W-:Y:S01]  /*3a40*/  SHF.R.U64 R14, R8, R10.reuse, R9.reuse ;  /* 0x0000000a080e7219 */ /* 0x182fe20000001209 */
[----:B------:R-:W-:Y:S01]  /*3a50*/  IMAD.MOV.U32 R8, RZ, RZ, -0x1 ;  /* 0xffffffffff087424 */ /* 0x000fe200078e00ff */
[----:B------:R-:W-:-:S05]  /*3a60*/  SHF.R.U32.HI R9, RZ, R10, R9 ;  /* 0x0000000aff097219 */ /* 0x000fca0000011609 */
[----:B------:R-:W1:Y:S01]  /*3a70*/  LDC R28, c[0x0][0x648] ;  /* 0x00019200ff1c7b82 */ /* 0x000e620000000800 */
[-CC-:B--2---:R-:W-:Y:S02]  /*3a80*/  SHF.R.U64 R21, R14, R12.reuse, R9.reuse ;  /* 0x0000000c0e157219 */ /* 0x184fe40000001209 */
[----:B------:R-:W-:-:S05]  /*3a90*/  SHF.R.U32.HI R6, RZ, R12, R9 ;  /* 0x0000000cff067219 */ /* 0x000fca0000011609 */
[----:B------:R-:W2:Y:S01]  /*3aa0*/  LDC R29, c[0x0][0x638] ;  /* 0x00018e00ff1d7b82 */ /* 0x000ea20000000800 */
[-C--:B---3--:R-:W-:Y:S02]  /*3ab0*/  SHF.L.U32 R8, R8, R25.reuse, RZ ;  /* 0x0000001908087219 */ /* 0x088fe400000006ff */
[-CC-:B------:R-:W-:Y:S02]  /*3ac0*/  SHF.R.U64 R23, R21, R25.reuse, R6.reuse ;  /* 0x0000001915177219 */ /* 0x180fe40000001206 */
[----:B------:R-:W-:Y:S02]  /*3ad0*/  LOP3.LUT R32, RZ, R8, RZ, 0x33, !PT ;  /* 0x00000008ff207212 */ /* 0x000fe400078e33ff */
[----:B------:R-:W-:Y:S01]  /*3ae0*/  SHF.R.U32.HI R9, RZ, R25, R6 ;  /* 0x00000019ff097219 */ /* 0x000fe20000011606 */
[----:B------:R-:W3:Y:S01]  /*3af0*/  LDC R31, c[0x0][0x610] ;  /* 0x00018400ff1f7b82 */ /* 0x000ee20000000800 */
[----:B------:R-:W-:Y:S01]  /*3b00*/  IMAD.MOV.U32 R8, RZ, RZ, R23 ;  /* 0x000000ffff087224 */ /* 0x000fe200078e0017 */
[----:B------:R-:W-:Y:S06]  /*3b10*/  @!P0 BRA `(.L_x_50) ;  /* 0x0000000000288947 */ /* 0x000fec0003800000 */
        /* <DEDUP_REMOVED lines=10> */
.L_x_50:
[----:B------:R-:W-:Y:S02]  /*3bc0*/  ISETP.NE.AND P0, PT, R17, 0x1, PT ;  /* 0x000000011100780c */ /* 0x000fe40003f05270 */
[----:B-1----:R-:W-:Y:S01]  /*3bd0*/  SHF.R.U64 R6, R8, R28, R9 ;  /* 0x0000001c08067219 */ /* 0x002fe20000001209 */
[----:B0-----:R-:W-:Y:S01]  /*3be0*/  VIADD R9, R22, 0xffffffff ;  /* 0xffffffff16097836 */ /* 0x001fe20000000000 */
[----:B------:R-:W-:Y:S02]  /*3bf0*/  SHF.L.U32 R30, R30, R25, RZ ;  /* 0x000000191e1e7219 */ /* 0x000fe400000006ff */
[----:B------:R-:W-:Y:S01]  /*3c00*/  LOP3.LUT R5, R21, R32, RZ, 0xc0, !PT ;  /* 0x0000002015057212 */ /* 0x000fe200078ec0ff */
[----:B------:R-:W-:-:S04]  /*3c10*/  IMAD.MOV R8, RZ, RZ, -R6 ;  /* 0x000000ffff087224 */ /* 0x000fc800078e0a06 */
[----:B------:R-:W-:Y:S01]  /*3c20*/  IMAD R6, R30, R6, R5 ;  /* 0x000000061e067224 */ /* 0x000fe200078e0205 */
[----:B------:R-:W-:Y:S01]  /*3c30*/  LOP3.LUT R5, R14, R9, RZ, 0xc0, !PT ;  /* 0x000000090e057212 */ /* 0x000fe200078ec0ff */
[----:B------:R-:W-:Y:S02]  /*3c40*/  @P0 IMAD R3, R7, R24, R4 ;  /* 0x0000001807030224 */ /* 0x000fe400078e0204 */
[----:B--2---:R-:W-:Y:S02]  /*3c50*/  IMAD R4, R8, R29, R23 ;  /* 0x0000001d08047224 */ /* 0x004fe400078e0217 */
[----:B---3--:R-:W-:Y:S02]  /*3c60*/  IMAD R3, R6, R31, R3 ;  /* 0x0000001f06037224 */ /* 0x008fe400078e0203 */
[----:B------:R-:W-:Y:S02]  /*3c70*/  IMAD R4, R4, R22, R5 ;  /* 0x0000001604047224 */ /* 0x000fe400078e0205 */
[----:B------:R-:W-:-:S03]  /*3c80*/  IMAD.MOV.U32 R6, RZ, RZ, 0x1 ;  /* 0x00000001ff067424 */ /* 0x000fc600078e00ff */
[----:B------:R-:W-:Y:S02]  /*3c90*/  SEL R22, R4, R3, !P0 ;  /* 0x0000000304167207 */ /* 0x000fe40004000000 */
[----:B------:R-:W-:-:S07]  /*3ca0*/  SEL R21, R3, R4, !P0 ;  /* 0x0000000403157207 */ /* 0x000fce0004000000 */
.L_x_48:
[----:B------:R-:W-:-:S08]  /*3cb0*/  NOP ;  /* 0x0000000000007918 */ /* 0x000fd00000000000 */
[----:B------:R-:W0:-:S00]  /*3cc0*/  USETMAXREG.DEALLOC.CTAPOOL 0x28 ;  /* 0x00000028000079c8 */ /* 0x000e0000080e0500 */
[----:B0-----:R-:W-:-:S13]  /*3cd0*/  ISETP.NE.AND P0, PT, R2, RZ, PT ;  /* 0x000000ff0200720c */ /* 0x001fda0003f05270 */
[----:B------:R-:W-:Y:S05]  /*3ce0*/  @P0 EXIT ;  /* 0x000000000000094d */ /* 0x000fea0003800000 */
[----:B------:R-:W-:Y:S01]  /*3cf0*/  LOP3.LUT P0, RZ, R6, 0xff, RZ, 0xc0, !PT ;  /* 0x000000ff06ff7812 */ /* 0x000fe2000780c0ff */
[----:B------:R-:W-:Y:S02]  /*3d00*/  IMAD.MOV.U32 R6, RZ, RZ, 0x1 ;  /* 0x00000001ff067424 */ /* 0x000fe400078e00ff */
[----:B------:R-:W-:-:S10]  /*3d10*/  IMAD.MOV.U32 R7, RZ, RZ, RZ ;  /* 0x000000ffff077224 */ /* 0x000fd400078e00ff */
[----:B------:R-:W-:Y:S05]  /*3d20*/  @!P0 BRA `(.L_x_51) ;  /* 0x0000000c00348947 */ /* 0x000fea0003800000 */
[----:B------:R-:W0:Y:S01]  /*3d30*/  LDC R2, c[0x0][0x28c] ;  /* 0x0000a300ff027b82 */ /* 0x000e220000000800 */
[----:B------:R-:W1:Y:S01]  /*3d40*/  S2R R11, SR_CgaCtaId ;  /* 0x00000000000b7919 */ /* 0x000e620000008800 */
[----:B------:R-:W-:Y:S01]  /*3d50*/  ULDC UR5, c[0x0][0x658] ;  /* 0x0001960000057ab9 */ /* 0x000fe20000000800 */
[----:B------:R-:W-:Y:S01]  /*3d60*/  UMOV UR6, 0xffffffff ;  /* 0xffffffff00067882 */ /* 0x000fe20000000000 */
[----:B------:R-:W-:Y:S01]  /*3d70*/  BSSY B0, `(.L_x_51) ;  /* 0x00000c8000007945 */ /* 0x000fe20003800000 */
[----:B------:R-:W-:Y:S01]  /*3d80*/  USHF.L.U32 UR6, UR6, UR5, URZ ;  /* 0x0000000506067299 */ /* 0x000fe2000800063f */
[----:B------:R-:W-:Y:S01]  /*3d90*/  IMAD.MOV.U32 R9, RZ, RZ, 0x1 ;  /* 0x00000001ff097424 */ /* 0x000fe200078e00ff */
[----:B------:R-:W-:Y:S01]  /*3da0*/  LOP3.LUT R8, R16, 0x2, RZ, 0xfc, !PT ;  /* 0x0000000210087812 */ /* 0x000fe200078efcff */
[----:B------:R-:W-:Y:S01]  /*3db0*/  IMAD.MOV.U32 R6, RZ, RZ, 0x1 ;  /* 0x00000001ff067424 */ /* 0x000fe200078e00ff */
[----:B------:R-:W-:Y:S01]  /*3dc0*/  ULDC UR4, c[0x0][0x600] ;  /* 0x0001800000047ab9 */ /* 0x000fe20000000800 */
[----:B------:R-:W-:Y:S01]  /*3dd0*/  IMAD.MOV.U32 R7, RZ, RZ, RZ ;  /* 0x000000ffff077224 */ /* 0x000fe200078e00ff */
[----:B------:R-:W-:Y:S01]  /*3de0*/  UMOV UR7, 0x1 ;  /* 0x0000000100077882 */ /* 0x000fe20000000000 */
[----:B------:R-:W-:-:S02]  /*3df0*/  UIADD3 UR15, UR4, -0x1, URZ ;  /* 0xffffffff040f7890 */ /* 0x000fc4000fffe03f */
[----:B------:R-:W-:Y:S02]  /*3e00*/  USHF.L.U32 UR17, UR7, UR5, URZ ;  /* 0x0000000507117299 */ /* 0x000fe4000800063f */
[----:B------:R-:W-:Y:S01]  /*3e10*/  ULOP3.LUT UR16, URZ, UR6, URZ, 0x33, !UPT ;  /* 0x000000063f107292 */ /* 0x000fe2000f8e333f */
[----:B------:R-:W-:Y:S01]  /*3e20*/  ULDC.64 UR20, c[0x0][0x198] ;  /* 0x0000660000147ab9 */ /* 0x000fe20000000a00 */
[----:B0-----:R-:W-:-:S05]  /*3e30*/  VIADD R2, R2, 0x1f ;  /* 0x0000001f02027836 */ /* 0x001fca0000000000 */
[----:B------:R-:W-:-:S04]  /*3e40*/  SHF.R.S32.HI R3, RZ, 0x1f, R2 ;  /* 0x0000001fff037819 */ /* 0x000fc80000011402 */
[----:B------:R-:W-:Y:S01]  /*3e50*/  LEA.HI R3, R3, R2, RZ, 0x5 ;  /* 0x0000000203037211 */ /* 0x000fe200078f28ff */
[C---:B-1----:R-:W-:Y:S02]  /*3e60*/  IMAD.SHL.U32 R2, R11.reuse, 0x80, RZ ;  /* 0x000000800b027824 */ /* 0x042fe400078e00ff */
[----:B------:R-:W-:Y:S01]  /*3e70*/  IMAD.SHL.U32 R11, R11, 0x4, RZ ;  /* 0x000000040b0b7824 */ /* 0x000fe200078e00ff */
[----:B------:R-:W-:Y:S02]  /*3e80*/  SHF.R.S32.HI R10, RZ, 0x5, R3 ;  /* 0x00000005ff0a7819 */ /* 0x000fe40000011403 */
[----:B------:R-:W-:Y:S02]  /*3e90*/  LOP3.LUT R2, R2, 0x80, RZ, 0xc0, !PT ;  /* 0x0000008002027812 */ /* 0x000fe400078ec0ff */
[----:B------:R-:W-:Y:S01]  /*3ea0*/  LOP3.LUT R11, R11, 0x4, RZ, 0xc0, !PT ;  /* 0x000000040b0b7812 */ /* 0x000fe200078ec0ff */
[----:B------:R-:W-:Y:S01]  /*3eb0*/  VIADD R13, R10, 0x1 ;  /* 0x000000010a0d7836 */ /* 0x000fe20000000000 */
[----:B------:R-:W-:-:S07]  /*3ec0*/  LOP3.LUT R12, R2, 0x36200, RZ, 0xfc, !PT ;  /* 0x00036200020c7812 */ /* 0x000fce00078efcff */
.L_x_62:
[----:B------:R-:W-:-:S03]  /*3ed0*/  UMOV UR4, 0xffffffff ;  /* 0xffffffff00047882 */ /* 0x000fc60000000000 */
[----:B------:R-:W-:Y:S05]  /*3ee0*/  BRA.DIV UR4, `(.L_x_52) ;  /* 0x0000001604a47947 */ /* 0x000fea000b800000 */
[----:B------:R-:W-:-:S13]  /*3ef0*/  ELECT P6, URZ, PT ;  /* 0x00000000003f782f */ /* 0x000fda00038c0000 */
.L_x_87:
[----:B------:R-:W0:Y:S01]  /*3f00*/  LDC R2, c[0x0][0x28c] ;  /* 0x0000a300ff027b82 */ /* 0x000e220000000800 */
[----:B------:R-:W-:Y:S01]  /*3f10*/  BSSY B1, `(.L_x_53) ;  /* 0x0000038000017945 */ /* 0x000fe20003800000 */
[----:B0-----:R-:W-:-:S13]  /*3f20*/  ISETP.LT.OR P6, PT, R2, 0x1, !P6 ;  /* 0x000000010200780c */ /* 0x001fda00077c1670 */
[----:B------:R-:W-:Y:S05]  /*3f30*/  @P6 BRA `(.L_x_54) ;  /* 0x0000000000d46947 */ /* 0x000fea0003800000 */
[----:B------:R-:W-:Y:S02]  /*3f40*/  IMAD R22, R22, 0x8, R11 ;  /* 0x0000000816167824 */ /* 0x000fe400078e020b */
[----:B------:R-:W-:Y:S02]  /*3f50*/  IMAD R21, R21, 0x180, RZ ;  /* 0x0000018015157824 */ /* 0x000fe400078e02ff */
[----:B------:R-:W-:Y:S02]  /*3f60*/  IMAD.MOV.U32 R23, RZ, RZ, RZ ;  /* 0x000000ffff177224 */ /* 0x000fe400078e00ff */
[----:B------:R-:W-:Y:S02]  /*3f70*/  IMAD.MOV.U32 R2, RZ, RZ, R13 ;  /* 0x000000ffff027224 */ /* 0x000fe400078e000d */
[----:B------:R-:W-:Y:S02]  /*3f80*/  IMAD.MOV.U32 R3, RZ, RZ, R6 ;  /* 0x000000ffff037224 */ /* 0x000fe400078e0006 */
[----:B------:R-:W-:-:S07]  /*3f90*/  IMAD.MOV.U32 R5, RZ, RZ, R7 ;  /* 0x000000ffff057224 */ /* 0x000fce00078e0007 */
.L_x_57:
[----:B------:R-:W0:Y:S01]  /*3fa0*/  S2R R15, SR_CgaCtaId ;  /* 0x00000000000f7919 */ /* 0x000e220000008800 */
[----:B------:R-:W-:Y:S02]  /*3fb0*/  MOV R4, 0x400 ;  /* 0x0000040000047802 */ /* 0x000fe40000000f00 */
[----:B------:R-:W-:-:S13]  /*3fc0*/  ISETP.NE.AND P1, PT, R0, RZ, PT ;  /* 0x000000ff0000720c */ /* 0x000fda0003f25270 */
[----:B------:R-:W1:Y:S01]  /*3fd0*/  @!P1 LDC R14, c[0x0][0x500] ;  /* 0x00014000ff0e9b82 */ /* 0x000e620000000800 */
[----:B0-----:R-:W-:Y:S02]  /*3fe0*/  LEA R24, R15, R4, 0x18 ;  /* 0x000000040f187211 */ /* 0x001fe400078ec0ff */
[----:B------:R-:W-:-:S03]  /*3ff0*/  SHF.L.U32 R4, R3, 0x1f, RZ ;  /* 0x0000001f03047819 */ /* 0x000fc600000006ff */
[----:B------:R-:W-:-:S04]  /*4000*/  IMAD R15, R5, 0x8, R24 ;  /* 0x00000008050f7824 */ /* 0x000fc800078e0218 */
[----:B------:R-:W0:Y:S02]  /*4010*/  SYNCS.PHASECHK.TRANS64.TRYWAIT P0, [R15+URZ+0x90], R4 ;  /* 0x000090040f0075a7 */ /* 0x000e24000800017f */
[----:B01----:R-:W-:Y:S05]  /*4020*/  @!P0 BRA `(.L_x_55) ;  /* 0x0000001400748947 */ /* 0x003fea0003800000 */
.L_x_88:
[----:B0-----:R-:W-:Y:S01]  /*4030*/  PRMT R4, R8, 0x9910, RZ ;  /* 0x0000991008047816 */ /* 0x001fe200000000ff */
[----:B------:R0:W-:Y:S03]  /*4040*/  @!P1 SYNCS.ARRIVE.TRANS64 RZ, [R15+URZ], R14 ;  /* 0x0000000e0fff99a7 */ /* 0x0001e6000800003f */
[----:B------:R-:W-:-:S13]  /*4050*/  ISETP.NE.AND P0, PT, R4, 0x2, PT ;  /* 0x000000020400780c */ /* 0x000fda0003f05270 */
[----:B0-----:R-:W-:Y:S05]  /*4060*/  @P0 BRA `(.L_x_56) ;  /* 0x0000000000040947 */ /* 0x001fea0003800000 */
[----:B------:R-:W-:Y:S01]  /*4070*/  BPT.TRAP 0x1 ;  /* 0x000000040000795c */ /* 0x000fe20000300000 */
.L_x_56:
[----:B------:R-:W-:Y:S01]  /*4080*/  IMAD R4, R5, 0x3000, R24 ;  /* 0x0000300005047824 */ /* 0x000fe200078e0218 */
[----:B------:R-:W-:Y:S01]  /*4090*/  R2UR UR13, R24 ;  /* 0x00000000180d72ca */ /* 0x000fe200000e0000 */
[----:B------:R-:W-:Y:S01]  /*40a0*/  VIADD R2, R2, 0xffffffff ;  /* 0xffffffff02027836 */ /* 0x000fe20000000000 */
[----:B------:R-:W-:Y:S01]  /*40b0*/  R2UR UR9, R15 ;  /* 0x000000000f0972ca */ /* 0x000fe200000e0000 */
[----:B------:R-:W-:Y:S01]  /*40c0*/  UIADD3 UR4, UP0, UR20, 0xf0, URZ ;  /* 0x000000f014047890 */ /* 0x000fe2000ff1e03f */
[----:B------:R-:W-:Y:S01]  /*40d0*/  R2UR UR5, R4 ;  /* 0x00000000040572ca */ /* 0x000fe200000e0000 */
[----:B------:R-:W-:Y:S01]  /*40e0*/  IMAD R4, R5, 0x100, R12 ;  /* 0x0000010005047824 */ /* 0x000fe200078e020c */
[----:B------:R-:W-:Y:S01]  /*40f0*/  R2UR UR11, R21 ;  /* 0x00000000150b72ca */ /* 0x000fe200000e0000 */
[----:B------:R-:W-:Y:S01]  /*4100*/  UIADD3 UR22, UP1, UR20, 0x1f0, URZ ;  /* 0x000001f014167890 */ /* 0x000fe2000ff3e03f */
[----:B------:R-:W-:Y:S01]  /*4110*/  R2UR UR10, R23 ;  /* 0x00000000170a72ca */ /* 0x000fe200000e0000 */
[----:B------:R-:W-:Y:S01]  /*4120*/  VIADD R5, R5, 0x1 ;  /* 0x0000000105057836 */ /* 0x000fe20000000000 */
[----:B------:R-:W-:Y:S01]  /*4130*/  R2UR UR8, R4 ;  /* 0x00000000040872ca */ /* 0x000fe200000e0000 */
[----:B------:R-:W-:Y:S01]  /*4140*/  UIADD3.X UR23, URZ, UR21, URZ, UP1, !UPT ;  /* 0x000000153f177290 */ /* 0x000fe20008ffe43f */
[----:B------:R-:W-:Y:S01]  /*4150*/  R2UR UR12, R20 ;  /* 0x00000000140c72ca */ /* 0x000fe200000e0000 */
[----:B------:R-:W-:Y:S01]  /*4160*/  UMOV UR6, 0x0 ;  /* 0x0000000000067882 */ /* 0x000fe20000000000 */
[----:B------:R-:W-:Y:S01]  /*4170*/  R2UR UR18, R22 ;  /* 0x00000000161272ca */ /* 0x000fe200000e0000 */
[----:B------:R-:W-:Y:S01]  /*4180*/  UMOV UR7, 0x10000000 ;  /* 0x1000000000077882 */ /* 0x000fe20000000000 */
[----:B------:R-:W-:Y:S01]  /*4190*/  ISETP.GT.AND P1, PT, R2, 0x1, PT ;  /* 0x000000010200780c */ /* 0x000fe20003f24270 */
[----:B------:R-:W-:Y:S01]  /*41a0*/  UIADD3 UR14, UR5, 0x200, URZ ;  /* 0x00000200050e7890 */ /* 0x000fe2000fffe03f */
[----:B------:R-:W-:Y:S01]  /*41b0*/  ISETP.NE.AND P0, PT, R5, 0x12, PT ;  /* 0x000000120500780c */ /* 0x000fe20003f05270 */
[----:B------:R-:W-:Y:S01]  /*41c0*/  UIADD3.X UR5, URZ, UR21, URZ, UP0, !UPT ;  /* 0x000000153f057290 */ /* 0x000fe200087fe43f */
[----:B------:R-:W-:Y:S01]  /*41d0*/  VIADD R23, R23, 0x20 ;  /* 0x0000002017177836 */ /* 0x000fe20000000000 */
[----:B------:R-:W-:Y:S01]  /*41e0*/  UMOV UR19, 0x30000 ;  /* 0x0003000000137882 */ /* 0x000fe20000000000 */
[----:B------:R-:W-:Y:S01]  /*41f0*/  SEL R4, RZ, 0x1, P0 ;  /* 0x00000001ff047807 */ /* 0x000fe20000000000 */
[----:B------:R-:W-:Y:S01]  /*4200*/  UIADD3 UR13, UR13, UR8, URZ ;  /* 0x000000080d0d7290 */ /* 0x000fe2000fffe03f */
[----:B------:R-:W-:-:S02]  /*4210*/  SEL R5, R5, RZ, P0 ;  /* 0x000000ff05057207 */ /* 0x000fc40000000000 */
[----:B------:R-:W-:Y:S01]  /*4220*/  UMOV UR8, UR14 ;  /* 0x0000000e00087c82 */ /* 0x000fe20008000000 */
[----:B------:R-:W-:Y:S01]  /*4230*/  LOP3.LUT R3, R3, R4, RZ, 0x3c, !PT ;  /* 0x0000000403037212 */ /* 0x000fe200078e3cff */
[----:B------:R0:W-:Y:S02]  /*4240*/  UTMALDG.3D [UR8], [UR4], desc[UR6] ;  /* 0x00000608040075b4 */ /* 0x0001e40008011000 */
[----:B0-----:R-:W-:Y:S01]  /*4250*/  UMOV UR11, UR18 ;  /* 0x00000012000b7c82 */ /* 0x001fe20008000000 */
[----:B------:R-:W-:Y:S02]  /*4260*/  UMOV UR8, UR13 ;  /* 0x0000000d00087c82 */ /* 0x000fe40008000000 */
[----:B------:R0:W-:Y:S02]  /*4270*/  UTMALDG.3D.MULTICAST [UR8], [UR22], UR19, desc[UR6] ;  /* 0x00000608160073b4 */ /* 0x0001e40008011813 */
[----:B0-----:R-:W-:Y:S05]  /*4280*/  @P1 BRA `(.L_x_57) ;  /* 0xfffffffc00441947 */ /* 0x001fea000383ffff */
.L_x_54:
[----:B------:R-:W-:Y:S05]  /*4290*/  BSYNC B1 ;  /* 0x0000000000017941 */ /* 0x000fea0003800000 */
.L_x_53:
[----:B------:R-:W-:Y:S01]  /*42a0*/  LOP3.LUT P1, RZ, R9, 0xff, RZ, 0xc0, !PT ;  /* 0x000000ff09ff7812 */ /* 0x000fe2000782c0ff */
[C---:B------:R-:W-:Y:S01]  /*42b0*/  IMAD.IADD R4, R10.reuse, 0x1, R7 ;  /* 0x000000010a047824 */ /* 0x040fe200078e0207 */
[----:B------:R-:W-:Y:S01]  /*42c0*/  ULDC.64 UR4, c[0x0][0x650] ;  /* 0x0001940000047ab9 */ /* 0x000fe20000000a00 */
[----:B------:R-:W-:Y:S01]  /*42d0*/  ISETP.GE.U32.AND P2, PT, R10, 0x12, PT ;  /* 0x000000120a00780c */ /* 0x000fe20003f46070 */
[----:B------:R-:W-:Y:S01]  /*42e0*/  BSSY B1, `(.L_x_58) ;  /* 0x000006e000017945 */ /* 0x000fe20003800000 */
[----:B------:R-:W-:Y:S01]  /*42f0*/  IMAD.MOV.U32 R21, RZ, RZ, -0x1 ;  /* 0xffffffffff157424 */ /* 0x000fe200078e00ff */
[----:B------:R-:W-:Y:S01]  /*4300*/  ISETP.GT.U32.AND P0, PT, R4, 0x11, PT ;  /* 0x000000110400780c */ /* 0x000fe20003f04070 */
[----:B------:R-:W-:Y:S01]  /*4310*/  IMAD.MOV.U32 R22, RZ, RZ, -0x1 ;  /* 0xffffffffff167424 */ /* 0x000fe200078e00ff */
[----:B------:R-:W-:Y:S01]  /*4320*/  PRMT R9, RZ, 0x7610, R9 ;  /* 0x00007610ff097816 */ /* 0x000fe20000000009 */
[----:B------:R-:W-:Y:S01]  /*4330*/  IMAD.MOV.U32 R20, RZ, RZ, -0x1 ;  /* 0xffffffffff147424 */ /* 0x000fe200078e00ff */
[----:B------:R-:W-:-:S03]  /*4340*/  ISETP.LT.U32.AND P0, PT, R10, 0x12, P0 ;  /* 0x000000120a00780c */ /* 0x000fc60000701070 */
[----:B------:R-:W0:Y:S01]  /*4350*/  @P1 S2R R3, SR_CgaCtaId ;  /* 0x0000000000031919 */ /* 0x000e220000008800 */
[----:B------:R-:W-:-:S04]  /*4360*/  @P1 MOV R2, 0x400 ;  /* 0x0000040000021802 */ /* 0x000fc80000000f00 */
[----:B0-----:R-:W-:Y:S01]  /*4370*/  @P1 LEA R5, R3, R2, 0x18 ;  /* 0x0000000203051211 */ /* 0x001fe200078ec0ff */
[----:B------:R-:W-:-:S03]  /*4380*/  IMAD.WIDE.U32 R2, R4, 0x38e38e39, RZ ;  /* 0x38e38e3904027825 */ /* 0x000fc600078e00ff */
[----:B------:R0:W-:Y:S01]  /*4390*/  @P1 SYNCS.ARRIVE.TRANS64.A1T0 RZ, [R5+URZ+0x138], RZ ;  /* 0x000138ff05ff19a7 */ /* 0x0001e2000810003f */
[----:B------:R-:W-:Y:S02]  /*43a0*/  IADD3 R18, P1, R18, UR36, RZ ;  /* 0x0000002412127c10 */ /* 0x000fe4000ff3e0ff */
[----:B------:R-:W-:Y:S02]  /*43b0*/  PRMT R2, RZ, 0x7610, R2 ;  /* 0x00007610ff027816 */ /* 0x000fe40000000002 */
[----:B------:R-:W-:Y:S02]  /*43c0*/  IADD3.X R19, R19, UR42, RZ, P1, !PT ;  /* 0x0000002a13137c10 */ /* 0x000fe40008ffe4ff */
[----:B0-----:R-:W-:Y:S02]  /*43d0*/  SHF.R.U32.HI R5, RZ, 0x2, R3 ;  /* 0x00000002ff057819 */ /* 0x001fe40000011603 */
[----:B------:R-:W-:Y:S02]  /*43e0*/  SEL R3, RZ, 0x1, !P0 ;  /* 0x00000001ff037807 */ /* 0x000fe40004000000 */
[----:B------:R-:W-:Y:S01]  /*43f0*/  ISETP.GE.U32.AND P0, PT, R18, UR4, PT ;  /* 0x0000000412007c0c */ /* 0x000fe2000bf06070 */
[----:B------:R-:W-:Y:S01]  /*4400*/  IMAD R7, R5, -0x12, R4 ;  /* 0xffffffee05077824 */ /* 0x000fe200078e0204 */
[----:B------:R-:W-:-:S02]  /*4410*/  LOP3.LUT R6, R6, R3, RZ, 0x3c, !PT ;  /* 0x0000000306067212 */ /* 0x000fc400078e3cff */
[----:B------:R-:W-:Y:S02]  /*4420*/  ISETP.GE.U32.AND.EX P0, PT, R19, UR5, PT, P0 ;  /* 0x0000000513007c0c */ /* 0x000fe4000bf06100 */
[----:B------:R-:W-:-:S11]  /*4430*/  @P2 LOP3.LUT R6, R6, 0x1, R5, 0x78, !PT ;  /* 0x0000000106062812 */ /* 0x000fd600078e7805 */
[----:B------:R-:W-:Y:S05]  /*4440*/  @P0 BRA `(.L_x_59) ;  /* 0x00000004005c0947 */ /* 0x000fea0003800000 */
[----:B------:R-:W0:Y:S01]  /*4450*/  S2R R15, SR_CTAID.X ;  /* 0x00000000000f7919 */ /* 0x000e220000002500 */
[----:B------:R-:W-:Y:S01]  /*4460*/  ULDC.64 UR4, c[0x0][0x628] ;  /* 0x00018a0000047ab9 */ /* 0x000fe20000000a00 */
[----:B------:R-:W-:Y:S01]  /*4470*/  ULDC UR7, c[0x0][0x630] ;  /* 0x00018c0000077ab9 */ /* 0x000fe20000000800 */
[----:B------:R-:W-:Y:S01]  /*4480*/  ISETP.NE.U32.AND P0, PT, RZ, UR4, PT ;  /* 0x00000004ff007c0c */ /* 0x000fe2000bf05070 */
[----:B------:R-:W1:Y:S01]  /*4490*/  S2R R20, SR_CTAID.Y ;  /* 0x0000000000147919 */ /* 0x000e620000002600 */
[----:B------:R-:W-:Y:S01]  /*44a0*/  ULDC UR8, c[0x0][0x150] ;  /* 0x0000540000087ab9 */ /* 0x000fe20000000800 */
[----:B------:R-:W-:Y:S01]  /*44b0*/  IMAD.MOV.U32 R2, RZ, RZ, R18 ;  /* 0x000000ffff027224 */ /* 0x000fe200078e0012 */
[----:B------:R-:W-:Y:S01]  /*44c0*/  ISETP.NE.AND.EX P0, PT, RZ, UR5, PT, P0 ;  /* 0x00000005ff007c0c */ /* 0x000fe2000bf05300 */
[----:B------:R-:W-:Y:S01]  /*44d0*/  IMAD.MOV.U32 R3, RZ, RZ, R19 ;  /* 0x000000ffff037224 */ /* 0x000fe200078e0013 */
[----:B0-----:R-:W-:-:S11]  /*44e0*/  I2FP.F32.U32 R22, R15 ;  /* 0x0000000f00167245 */ /* 0x001fd60000201000 */
[----:B------:R-:W-:Y:S05]  /*44f0*/  @!P0 BRA `(.L_x_60) ;  /* 0x0000000000288947 */ /* 0x000fea0003800000 */
[----:B------:R-:W-:Y:S02]  /*4500*/  ULDC UR6, c[0x0][0x634] ;  /* 0x00018d0000067ab9 */ /* 0x000fe40000000800 */
[----:B------:R-:W-:-:S05]  /*4510*/  IADD3 R3, P0, R18, UR6, RZ ;  /* 0x0000000612037c10 */ /* 0x000fca000ff1e0ff */
[----:B------:R-:W-:-:S04]  /*4520*/  IMAD.X R21, RZ, RZ, R19, P0 ;  /* 0x000000ffff157224 */ /* 0x000fc800000e0613 */
[----:B------:R-:W-:-:S04]  /*4530*/  IMAD.WIDE.U32 R4, R21, UR4, RZ ;  /* 0x0000000415047c25 */ /* 0x000fc8000f8e00ff */
[----:B------:R-:W-:-:S04]  /*4540*/  IMAD.WIDE.U32 R4, P0, R3, UR5, R4 ;  /* 0x0000000503047c25 */ /* 0x000fc8000f800004 */
[----:B------:R-:W-:-:S04]  /*4550*/  IMAD.WIDE.U32 R2, R3, UR4, RZ ;  /* 0x0000000403027c25 */ /* 0x000fc8000f8e00ff */
[----:B------:R-:W-:Y:S01]  /*4560*/  IMAD.MOV.U32 R2, RZ, RZ, R5 ;  /* 0x000000ffff027224 */ /* 0x000fe200078e0005 */
[----:B------:R-:W-:Y:S01]  /*4570*/  IADD3 RZ, P1, R3, R4, RZ ;  /* 0x0000000403ff7210 */ /* 0x000fe20007f3e0ff */
[----:B------:R-:W-:-:S04]  /*4580*/  IMAD.X R3, RZ, RZ, RZ, P0 ;  /* 0x000000ffff037224 */ /* 0x000fc800000e06ff */
[----:B------:R-:W-:-:S08]  /*4590*/  IMAD.WIDE.U32.X R2, R21, UR5, R2, P1 ;  /* 0x0000000515027c25 */ /* 0x000fd000088e0402 */
.L_x_60:
[--C-:B------:R-:W-:Y:S01]  /*45a0*/  SHF.R.U64 R14, R2, UR7, R3.reuse ;  /* 0x00000007020e7c19 */ /* 0x100fe20008001203 */
[----:B------:R-:W-:Y:S01]  /*45b0*/  FMUL R22, R22, UR8 ;  /* 0x0000000816167c20 */ /* 0x000fe20008400000 */
[----:B------:R-:W-:Y:S01]  /*45c0*/  SHF.R.U32.HI R2, RZ, UR7, R3 ;  /* 0x00000007ff027c19 */ /* 0x000fe20008011603 */
[----:B------:R-:W0:Y:S01]  /*45d0*/  LDC R4, c[0x0][0x144] ;  /* 0x00005100ff047b82 */ /* 0x000e220000000800 */
[----:B------:R-:W-:Y:S01]  /*45e0*/  IADD3 R21, P0, RZ, -R14, RZ ;  /* 0x8000000eff157210 */ /* 0x000fe20007f1e0ff */
[----:B------:R-:W-:Y:S01]  /*45f0*/  ULDC.64 UR4, c[0x0][0x620] ;  /* 0x0001880000047ab9 */ /* 0x000fe20000000a00 */
[----:B-1----:R-:W-:Y:S01]  /*4600*/  I2FP.F32.U32 R3, R20 ;  /* 0x0000001400037245 */ /* 0x002fe20000201000 */
[----:B------:R-:W-:Y:S01]  /*4610*/  ULDC UR6, c[0x0][0x154] ;  /* 0x0000550000067ab9 */ /* 0x000fe20000000800 */
[----:B------:R-:W1:Y:S01]  /*4620*/  F2I.U32.TRUNC.NTZ R22, R22 ;  /* 0x0000001600167305 */ /* 0x000e62000020f000 */
[----:B------:R-:W-:Y:S01]  /*4630*/  IMAD.X R2, RZ, RZ, ~R2, P0 ;  /* 0x000000ffff027224 */ /* 0x000fe200000e0e02 */
[----:B------:R-:W-:Y:S01]  /*4640*/  ISETP.NE.AND P2, PT, R17, 0x1, PT ;  /* 0x000000011100780c */ /* 0x000fe20003f45270 */
[----:B------:R-:W-:Y:S01]  /*4650*/  FMUL R23, R3, UR6 ;  /* 0x0000000603177c20 */ /* 0x000fe20008400000 */
[----:B------:R-:W2:Y:S01]  /*4660*/  LDC R25, c[0x0][0x148] ;  /* 0x00005200ff197b82 */ /* 0x000ea20000000800 */
[----:B------:R-:W-:Y:S01]  /*4670*/  IMAD R2, R2, UR4, RZ ;  /* 0x0000000402027c24 */ /* 0x000fe2000f8e02ff */
[----:B------:R-:W-:Y:S01]  /*4680*/  ULDC.64 UR6, c[0x0][0x640] ;  /* 0x0001900000067ab9 */ /* 0x000fe20000000a00 */
[----:B------:R-:W-:Y:S01]  /*4690*/  IMAD.MOV.U32 R3, RZ, RZ, R19 ;  /* 0x000000ffff037224 */ /* 0x000fe200078e0013 */
[----:B------:R-:W-:Y:S01]  /*46a0*/  ISETP.NE.U32.AND P0, PT, RZ, UR6, PT ;  /* 0x00000006ff007c0c */ /* 0x000fe2000bf05070 */
[----:B------:R-:W-:Y:S01]  /*46b0*/  IMAD R5, R21, UR5, R2 ;  /* 0x0000000515057c24 */ /* 0x000fe2000f8e0202 */
[----:B------:R-:W3:Y:S01]  /*46c0*/  F2I.U32.TRUNC.NTZ R23, R23 ;  /* 0x0000001700177305 */ /* 0x000ee2000020f000 */
[----:B------:R-:W-:Y:S01]  /*46d0*/  IMAD.MOV.U32 R2, RZ, RZ, R18 ;  /* 0x000000ffff027224 */ /* 0x000fe200078e0012 */
[----:B------:R-:W-:-:S03]  /*46e0*/  ISETP.NE.AND.EX P0, PT, RZ, UR7, PT, P0 ;  /* 0x00000007ff007c0c */ /* 0x000fc6000bf05300 */
[----:B------:R-:W-:Y:S01]  /*46f0*/  IMAD.WIDE.U32 R2, R21, UR4, R2 ;  /* 0x0000000415027c25 */ /* 0x000fe2000f8e0002 */
[----:B------:R-:W-:-:S03]  /*4700*/  ULDC UR4, c[0x0][0x618] ;  /* 0x0001860000047ab9 */ /* 0x000fc60000000800 */
[----:B------:R-:W-:Y:S02]  /*4710*/  IMAD.IADD R3, R3, 0x1, R5 ;  /* 0x0000000103037824 */ /* 0x000fe400078e0205 */
[----:B-1----:R-:W-:-:S03]  /*4720*/  IMAD.MOV R22, RZ, RZ, -R22 ;  /* 0x000000ffff167224 */ /* 0x002fc600078e0a16 */
[----:B------:R-:W-:Y:S01]  /*4730*/  SHF.R.U64 R21, R2, UR4, R3 ;  /* 0x0000000402157c19 */ /* 0x000fe20008001203 */
[----:B0-----:R-:W-:Y:S01]  /*4740*/  IMAD R15, R4, R22, R15 ;  /* 0x00000016040f7224 */ /* 0x001fe200078e020f */
[----:B------:R-:W-:Y:S01]  /*4750*/  SHF.R.U32.HI R2, RZ, UR4, R3 ;  /* 0x00000004ff027c19 */ /* 0x000fe20008011603 */
[----:B------:R-:W-:Y:S01]  /*4760*/  ULDC UR4, c[0x0][0x608] ;  /* 0x0001820000047ab9 */ /* 0x000fe20000000800 */
[----:B---3--:R-:W-:Y:S02]  /*4770*/  IMAD.MOV R4, RZ, RZ, -R23 ;  /* 0x000000ffff047224 */ /* 0x008fe400078e0a17 */
[--C-:B------:R-:W-:Y:S02]  /*4780*/  SHF.R.U64 R22, R21, UR4, R2.reuse ;  /* 0x0000000415167c19 */ /* 0x100fe40008001202 */
[----:B------:R-:W-:Y:S01]  /*4790*/  SHF.R.U32.HI R3, RZ, UR4, R2 ;  /* 0x00000004ff037c19 */ /* 0x000fe20008011602 */
[----:B------:R-:W-:Y:S01]  /*47a0*/  ULDC UR4, c[0x0][0x658] ;  /* 0x0001960000047ab9 */ /* 0x000fe20000000800 */
[----:B--2---:R-:W-:-:S02]  /*47b0*/  @P2 IMAD R15, R25, R4, R20 ;  /* 0x00000004190f2224 */ /* 0x004fc400078e0214 */
[--C-:B------:R-:W-:Y:S02]  /*47c0*/  SHF.R.U64 R20, R22, UR4, R3.reuse ;  /* 0x0000000416147c19 */ /* 0x100fe40008001203 */
[----:B------:R-:W-:-:S03]  /*47d0*/  SHF.R.U32.HI R23, RZ, UR4, R3 ;  /* 0x00000004ff177c19 */ /* 0x000fc60008011603 */
[----:B------:R-:W-:Y:S02]  /*47e0*/  IMAD.MOV.U32 R4, RZ, RZ, R20 ;  /* 0x000000ffff047224 */ /* 0x000fe400078e0014 */
[----:B------:R-:W-:Y:S01]  /*47f0*/  IMAD.MOV.U32 R3, RZ, RZ, R23 ;  /* 0x000000ffff037224 */ /* 0x000fe200078e0017 */
[----:B------:R-:W-:Y:S06]  /*4800*/  @!P0 BRA `(.L_x_61) ;  /* 0x00000000002c8947 */ /* 0x000fec0003800000 */
        /* <DEDUP_REMOVED lines=9> */
[----:B------:R-:W-:-:S04]  /*48a0*/  IMAD.WIDE.U32.X R2, R23, UR7, R2, P1 ;  /* 0x0000000717027c25 */ /* 0x000fc800088e0402 */
[----:B------:R-:W-:-:S07]  /*48b0*/  IMAD.MOV.U32 R4, RZ, RZ, R2 ;  /* 0x000000ffff047224 */ /* 0x000fce00078e0002 */
.L_x_61:
[----:B------:R-:W-:Y:S01]  /*48c0*/  ULDC UR4, c[0x0][0x648] ;  /* 0x0001920000047ab9 */ /* 0x000fe20000000800 */
[----:B------:R-:W-:Y:S01]  /*48d0*/  LOP3.LUT R2, R22, UR16, RZ, 0xc0, !PT ;  /* 0x0000001016027c12 */ /* 0x000fe2000f8ec0ff */
[----:B------:R-:W-:Y:S01]  /*48e0*/  ULDC UR5, c[0x0][0x610] ;  /* 0x0001840000057ab9 */ /* 0x000fe20000000800 */
[----:B------:R-:W-:Y:S01]  /*48f0*/  SHF.R.U64 R3, R4, UR4, R3 ;  /* 0x0000000404037c19 */ /* 0x000fe20008001203 */
[----:B------:R-:W-:Y:S01]  /*4900*/  ULDC UR4, c[0x0][0x638] ;  /* 0x00018e0000047ab9 */ /* 0x000fe20000000800 */
[----:B------:R-:W-:-:S03]  /*4910*/  LOP3.LUT R21, R21, UR15, RZ, 0xc0, !PT ;  /* 0x0000000f15157c12 */ /* 0x000fc6000f8ec0ff */
[----:B------:R-:W-:Y:S02]  /*4920*/  IMAD.MOV R5, RZ, RZ, -R3 ;  /* 0x000000ffff057224 */ /* 0x000fe400078e0a03 */
[----:B------:R-:W-:Y:S02]  /*4930*/  IMAD R2, R3, UR17, R2 ;  /* 0x0000001103027c24 */ /* 0x000fe4000f8e0202 */
[----:B------:R-:W-:Y:S01]  /*4940*/  IMAD R20, R5, UR4, R20 ;  /* 0x0000000405147c24 */ /* 0x000fe2000f8e0214 */
[----:B------:R-:W-:Y:S01]  /*4950*/  ULDC UR4, c[0x0][0x600] ;  /* 0x0001800000047ab9 */ /* 0x000fe20000000800 */
[----:B------:R-:W-:Y:S02]  /*4960*/  IMAD R15, R2, UR5, R15 ;  /* 0x00000005020f7c24 */ /* 0x000fe4000f8e020f */
[----:B------:R-:W-:Y:S02]  /*4970*/  IMAD R20, R20, UR4, R21 ;  /* 0x0000000414147c24 */ /* 0x000fe4000f8e0215 */
[----:B------:R-:W-:-:S03]  /*4980*/  IMAD.MOV.U32 R2, RZ, RZ, 0x1 ;  /* 0x00000001ff027424 */ /* 0x000fc600078e00ff */
[----:B------:R-:W-:Y:S02]  /*4990*/  SEL R22, R20, R15, !P2 ;  /* 0x0000000f14167207 */ /* 0x000fe40005000000 */
[----:B------:R-:W-:Y:S01]  /*49a0*/  SEL R21, R15, R20, !P2 ;  /* 0x000000140f157207 */ /* 0x000fe20005000000 */
[----:B------:R-:W-:-:S07]  /*49b0*/  IMAD.MOV.U32 R20, RZ, RZ, R14 ;  /* 0x000000ffff147224 */ /* 0x000fce00078e000e */
.L_x_59:
[----:B------:R-:W-:Y:S05]  /*49c0*/  BSYNC B1 ;  /* 0x0000000000017941 */ /* 0x000fea0003800000 */
.L_x_58:
[----:B------:R-:W-:-:S13]  /*49d0*/  LOP3.LUT P0, RZ, R2, 0xff, RZ, 0xc0, !PT ;  /* 0x000000ff02ff7812 */ /* 0x000fda000780c0ff */
[----:B------:R-:W-:Y:S05]  /*49e0*/  @P0 BRA `(.L_x_62) ;  /* 0xfffffff400380947 */ /* 0x000fea000383ffff */
[----:B------:R-:W-:Y:S05]  /*49f0*/  BSYNC B0 ;  /* 0x0000000000007941 */ /* 0x000fea0003800000 */
.L_x_51:
[----:B------:R-:W-:-:S03]  /*4a00*/  UMOV UR4, 0xffffffff ;  /* 0xffffffff00047882 */ /* 0x000fc60000000000 */
[----:B------:R-:W-:Y:S05]  /*4a10*/  BRA.DIV UR4, `(.L_x_63) ;  /* 0x0000000e040c7947 */ /* 0x000fea000b800000 */
[----:B------:R-:W-:-:S13]  /*4a20*/  ELECT P6, URZ, PT ;  /* 0x00000000003f782f */ /* 0x000fda00038c0000 */
.L_x_91:
[----:B------:R-:W-:Y:S04]  /*4a30*/  BSSY B0, `(.L_x_64) ;  /* 0x00000a9000007945 */ /* 0x000fe80003800000 */
[----:B------:R-:W-:Y:S05]  /*4a40*/  @!P6 BRA `(.L_x_65) ;  /* 0x00000008009ce947 */ /* 0x000fea0003800000 */
[----:B------:R-:W-:-:S04]  /*4a50*/  LOP3.LUT R16, R16, 0x2, RZ, 0xfc, !PT ;  /* 0x0000000210107812 */ /* 0x000fc800078efcff */
[----:B------:R-:W-:-:S13]  /*4a60*/  ISETP.NE.AND P0, PT, R16, 0x3, PT ;  /* 0x000000031000780c */ /* 0x000fda0003f05270 */
[----:B------:R-:W-:Y:S05]  /*4a70*/  @!P0 BRA `(.L_x_66) ;  /* 0x0000000000048947 */ /* 0x000fea0003800000 */
[----:B------:R-:W-:Y:S01]  /*4a80*/  BPT.TRAP 0x1 ;  /* 0x000000040000795c */ /* 0x000fe20000300000 */
.L_x_66:
[----:B------:R-:W0:Y:S01]  /*4a90*/  S2R R3, SR_CgaCtaId ;  /* 0x0000000000037919 */ /* 0x000e220000008800 */
[----:B------:R-:W-:Y:S02]  /*4aa0*/  MOV R0, 0x400 ;  /* 0x0000040000007802 */ /* 0x000fe40000000f00 */
[----:B------:R-:W-:Y:S02]  /*4ab0*/  SHF.L.U32 R2, R6, 0x1f, RZ ;  /* 0x0000001f06027819 */ /* 0x000fe400000006ff */
[----:B0-----:R-:W-:-:S05]  /*4ac0*/  LEA R0, R3, R0, 0x18 ;  /* 0x0000000003007211 */ /* 0x001fca00078ec0ff */
[----:B------:R-:W-:-:S04]  /*4ad0*/  VIADD R0, R0, 0x90 ;  /* 0x0000009000007836 */ /* 0x000fc80000000000 */
[C---:B------:R-:W-:Y:S02]  /*4ae0*/  IMAD R5, R7.reuse, 0x8, R0 ;  /* 0x0000000807057824 */ /* 0x040fe400078e0200 */
[----:B------:R-:W-:Y:S02]  /*4af0*/  VIADD R7, R7, 0x1 ;  /* 0x0000000107077836 */ /* 0x000fe40000000000 */
[----:B------:R-:W0:Y:S03]  /*4b00*/  SYNCS.PHASECHK.TRANS64.TRYWAIT P0, [R5+URZ], R2 ;  /* 0x00000002050075a7 */ /* 0x000e26000800017f */
[----:B------:R-:W-:-:S04]  /*4b10*/  ISETP.NE.AND P1, PT, R7, 0x12, PT ;  /* 0x000000120700780c */ /* 0x000fc80003f25270 */
[----:B------:R-:W-:Y:S02]  /*4b20*/  SEL R3, RZ, 0x1, P1 ;  /* 0x00000001ff037807 */ /* 0x000fe40000800000 */
[----:B------:R-:W-:Y:S02]  /*4b30*/  SEL R7, R7, RZ, P1 ;  /* 0x000000ff07077207 */ /* 0x000fe40000800000 */
[----:B------:R-:W-:-:S03]  /*4b40*/  LOP3.LUT R6, R6, R3, RZ, 0x3c, !PT ;  /* 0x0000000306067212 */ /* 0x000fc600078e3cff */
[----:B------:R-:W-:Y:S01]  /*4b50*/  IMAD R9, R7, 0x8, R0 ;  /* 0x0000000807097824 */ /* 0x000fe200078e0200 */
[----:B------:R-:W-:Y:S01]  /*4b60*/  SHF.L.U32 R4, R6, 0x1f, RZ ;  /* 0x0000001f06047819 */ /* 0x000fe200000006ff */
[----:B0-----:R-:W-:Y:S06]  /*4b70*/  @!P0 BRA `(.L_x_67) ;  /* 0x0000000800d48947 */ /* 0x001fec0003800000 */
.L_x_92:
[----:B------:R-:W1:Y:S01]  /*4b80*/  SYNCS.PHASECHK.TRANS64.TRYWAIT P0, [R9+URZ], R4 ;  /* 0x00000004090075a7 */ /* 0x000e62000800017f */
[----:B0-----:R-:W-:-:S05]  /*4b90*/  VIADD R2, R7, 0x1 ;  /* 0x0000000107027836 */ /* 0x001fca0000000000 */
[----:B------:R-:W-:-:S04]  /*4ba0*/  ISETP.NE.AND P1, PT, R2, 0x12, PT ;  /* 0x000000120200780c */ /* 0x000fc80003f25270 */
[----:B------:R-:W-:Y:S02]  /*4bb0*/  SEL R3, RZ, 0x1, P1 ;  /* 0x00000001ff037807 */ /* 0x000fe40000800000 */
[----:B------:R-:W-:Y:S02]  /*4bc0*/  SEL R7, R2, RZ, P1 ;  /* 0x000000ff02077207 */ /* 0x000fe40000800000 */
[----:B------:R-:W-:-:S03]  /*4bd0*/  LOP3.LUT R6, R6, R3, RZ, 0x3c, !PT ;  /* 0x0000000306067212 */ /* 0x000fc600078e3cff */
[----:B------:R-:W-:Y:S01]  /*4be0*/  IMAD R8, R7, 0x8, R0 ;  /* 0x0000000807087824 */ /* 0x000fe200078e0200 */
[----:B------:R-:W-:Y:S01]  /*4bf0*/  SHF.L.U32 R5, R6, 0x1f, RZ ;  /* 0x0000001f06057819 */ /* 0x000fe200000006ff */
[----:B-1----:R-:W-:Y:S06]  /*4c00*/  @!P0 BRA `(.L_x_68) ;  /* 0x0000000800c48947 */ /* 0x002fec0003800000 */
.L_x_93:
[----:B------:R-:W1:Y:S01]  /*4c10*/  SYNCS.PHASECHK.TRANS64.TRYWAIT P0, [R8+URZ], R5 ;  /* 0x00000005080075a7 */ /* 0x000e62000800017f */
[----:B------:R-:W-:-:S05]  /*4c20*/  VIADD R2, R7, 0x1 ;  /* 0x0000000107027836 */ /* 0x000fca0000000000 */
[----:B------:R-:W-:-:S04]  /*4c30*/  ISETP.NE.AND P1, PT, R2, 0x12, PT ;  /* 0x000000120200780c */ /* 0x000fc80003f25270 */
[----:B------:R-:W-:Y:S02]  /*4c40*/  SEL R3, RZ, 0x1, P1 ;  /* 0x00000001ff037807 */ /* 0x000fe40000800000 */
[----:B------:R-:W-:Y:S02]  /*4c50*/  SEL R7, R2, RZ, P1 ;  /* 0x000000ff02077207 */ /* 0x000fe40000800000 */
[----:B------:R-:W-:-:S03]  /*4c60*/  LOP3.LUT R6, R6, R3, RZ, 0x3c, !PT ;  /* 0x0000000306067212 */ /* 0x000fc600078e3cff */
[----:B0-----:R-:W-:Y:S01]  /*4c70*/  IMAD R9, R7, 0x8, R0 ;  /* 0x0000000807097824 */ /* 0x001fe200078e0200 */
[----:B------:R-:W-:Y:S01]  /*4c80*/  SHF.L.U32 R4, R6, 0x1f, RZ ;  /* 0x0000001f06047819 */ /* 0x000fe200000006ff */
[----:B-1----:R-:W-:Y:S06]  /*4c90*/  @!P0 BRA `(.L_x_69) ;  /* 0x0000000800b48947 */ /* 0x002fec0003800000 */
.L_x_94:
        /* <DEDUP_REMOVED lines=9> */
.L_x_95:
        /* <DEDUP_REMOVED lines=9> */
.L_x_96:
        /* <DEDUP_REMOVED lines=9> */
.L_x_97:
        /* <DEDUP_REMOVED lines=9> */
.L_x_98:
        /* <DEDUP_REMOVED lines=9> */
.L_x_99:
        /* <DEDUP_REMOVED lines=9> */
.L_x_100:
        /* <DEDUP_REMOVED lines=9> */
.L_x_101:
        /* <DEDUP_REMOVED lines=9> */
.L_x_102:
        /* <DEDUP_REMOVED lines=9> */
.L_x_103:
        /* <DEDUP_REMOVED lines=9> */
.L_x_104:
        /* <DEDUP_REMOVED lines=9> */
.L_x_105:
        /* <DEDUP_REMOVED lines=9> */
.L_x_106:
[----:B------:R-:W1:Y:S01]  /*5360*/  SYNCS.PHASECHK.TRANS64.TRYWAIT P0, [R9+URZ], R4 ;  /* 0x00000004090075a7 */ /* 0x000e62000800017f */
[----:B------:R-:W-:-:S05]  /*5370*/  VIADD R2, R7, 0x1 ;  /* 0x0000000107027836 */ /* 0x000fca0000000000 */
[----:B------:R-:W-:-:S04]  /*5380*/  ISETP.NE.AND P1, PT, R2, 0x12, PT ;  /* 0x000000120200780c */ /* 0x000fc80003f25270 */
[----:B------:R-:W-:Y:S02]  /*5390*/  SEL R3, RZ, 0x1, P1 ;  /* 0x00000001ff037807 */ /* 0x000fe40000800000 */
[----:B------:R-:W-:Y:S02]  /*53a0*/  SEL R7, R2, RZ, P1 ;  /* 0x000000ff02077207 */ /* 0x000fe40000800000 */
[----:B------:R-:W-:-:S03]  /*53b0*/  LOP3.LUT R11, R6, R3, RZ, 0x3c, !PT ;  /* 0x00000003060b7212 */ /* 0x000fc600078e3cff */
[----:B------:R-:W-:Y:S01]  /*53c0*/  IMAD R6, R7, 0x8, R0 ;  /* 0x0000000807067824 */ /* 0x000fe200078e0200 */
[----:B0-----:R-:W-:Y:S01]  /*53d0*/  SHF.L.U32 R5, R11, 0x1f, RZ ;  /* 0x0000001f0b057819 */ /* 0x001fe200000006ff */
[----:B-1----:R-:W-:Y:S06]  /*53e0*/  @!P0 BRA `(.L_x_82) ;  /* 0x0000000400e48947 */ /* 0x002fec0003800000 */
.L_x_107:
[----:B------:R-:W1:Y:S01]  /*53f0*/  SYNCS.PHASECHK.TRANS64.TRYWAIT P0, [R6+URZ], R5 ;  /* 0x00000005060075a7 */ /* 0x000e62000800017f */
[----:B------:R-:W-:-:S05]  /*5400*/  VIADD R2, R7, 0x1 ;  /* 0x0000000107027836 */ /* 0x000fca0000000000 */
[----:B------:R-:W-:-:S04]  /*5410*/  ISETP.NE.AND P1, PT, R2, 0x12, PT ;  /* 0x000000120200780c */ /* 0x000fc80003f25270 */
[----:B0-----:R-:W-:Y:S02]  /*5420*/  SEL R4, RZ, 0x1, P1 ;  /* 0x00000001ff047807 */ /* 0x001fe40000800000 */
[----:B------:R-:W-:Y:S02]  /*5430*/  SEL R3, R2, RZ, P1 ;  /* 0x000000ff02037207 */ /* 0x000fe40000800000 */
[----:B------:R-:W-:Y:S01]  /*5440*/  LOP3.LUT R4, R11, R4, RZ, 0x3c, !PT ;  /* 0x000000040b047212 */ /* 0x000fe200078e3cff */
[----:B-1----:R-:W-:Y:S06]  /*5450*/  @!P0 BRA `(.L_x_83) ;  /* 0x0000000400dc8947 */ /* 0x002fec0003800000 */
.L_x_108:
[----:B------:R-:W-:Y:S01]  /*5460*/  IMAD R3, R3, 0x8, R0 ;  /* 0x0000000803037824 */ /* 0x000fe200078e0200 */
[----:B------:R-:W-:-:S07]  /*5470*/  SHF.L.U32 R0, R4, 0x1f, RZ ;  /* 0x0000001f04007819 */ /* 0x000fce00000006ff */
.L_x_84:
[----:B-1----:R1:W2:Y:S02]  /*5480*/  SYNCS.PHASECHK.TRANS64.TRYWAIT P0, [R3+URZ], R0 ;  /* 0x00000000030075a7 */ /* 0x0022a4000800017f */
[----:B--2---:R-:W-:Y:S05]  /*5490*/  @!P0 NANOSLEEP.SYNCS 0x989680 ;  /* 0x009896800000895d */ /* 0x004fea0003900000 */
[----:B------:R-:W2:Y:S02]  /*54a0*/  @!P0 SYNCS.PHASECHK.TRANS64 P0, [R3+URZ], R0 ;  /* 0x00000000030085a7 */ /* 0x000ea4000800007f */
[----:B--2---:R-:W-:Y:S05]  /*54b0*/  @!P0 BRA `(.L_x_84) ;  /* 0xfffffffc00f08947 */ /* 0x004fea000383ffff */
.L_x_65:
[----:B------:R-:W-:Y:S05]  /*54c0*/  BSYNC B0 ;  /* 0x0000000000007941 */ /* 0x000fea0003800000 */
.L_x_64:
[----:B------:R-:W-:Y:S05]  /*54d0*/  EXIT ;  /* 0x000000000000794d */ /* 0x000fea0003800000 */
.L_x_22:
[----:B-1----:R1:W2:Y:S02]  /*54e0*/  SYNCS.PHASECHK.TRANS64.TRYWAIT P1, [R0+URZ], R3 ;  /* 0x00000003000075a7 */ /* 0x0022a4000802017f */
[----:B--2---:R-:W-:Y:S05]  /*54f0*/  @!P1 NANOSLEEP.SYNCS 0x989680 ;  /* 0x009896800000995d */ /* 0x004fea0003900000 */
[----:B------:R-:W2:Y:S02]  /*5500*/  @!P1 SYNCS.PHASECHK.TRANS64 P1, [R0+URZ], R3 ;  /* 0x00000003000095a7 */ /* 0x000ea4000802007f */
[----:B--2---:R-:W-:Y:S05]  /*5510*/  @!P1 BRA `(.L_x_22) ;  /* 0xfffffffc00f09947 */ /* 0x004fea000383ffff */
[----:B------:R-:W-:Y:S05]  /*5520*/  BRA `(.L_x_21) ;  /* 0xffffffc000e87947 */ /* 0x000fea000383ffff */
.L_x_27:
[----:B-1----:R1:W2:Y:S02]  /*5530*/  SYNCS.PHASECHK.TRANS64.TRYWAIT P1, [R3+URZ], R4 ;  /* 0x00000004030075a7 */ /* 0x0022a4000802017f */
[----:B--2---:R-:W-:Y:S05]  /*5540*/  @!P1 NANOSLEEP.SYNCS 0x989680 ;  /* 0x009896800000995d */ /* 0x004fea0003900000 */
[----:B------:R-:W2:Y:S02]  /*5550*/  @!P1 SYNCS.PHASECHK.TRANS64 P1, [R3+URZ], R4 ;  /* 0x00000004030095a7 */ /* 0x000ea4000802007f */
[----:B--2---:R-:W-:Y:S05]  /*5560*/  @!P1 BRA `(.L_x_27) ;  /* 0xfffffffc00f09947 */ /* 0x004fea000383ffff */
[----:B------:R-:W-:Y:S05]  /*5570*/  BRA `(.L_x_26) ;  /* 0xffffffc400b07947 */ /* 0x000fea000383ffff */
.L_x_52:
[----:B------:R-:W-:Y:S01]  /*5580*/  BSSY B1, `(.L_x_85) ;  /* 0x0000006000017945 */ /* 0x000fe20003800000 */
[----:B------:R-:W-:-:S07]  /*5590*/  IMAD.MOV.U32 R15, RZ, RZ, -0x1 ;  /* 0xffffffffff0f7424 */ /* 0x000fce00078e00ff */
[----:B------:R-:W-:Y:S05]  /*55a0*/  WARPSYNC.COLLECTIVE R15, `(.L_x_86) ;  /* 0x000000000f0c7348 */ /* 0x000fea0003c00000 */
[----:B------:R-:W-:Y:S02]  /*55b0*/  ELECT P6, UR62, PT ;  /* 0x00000000003e782f */ /* 0x000fe400038c0000 */
[----:B------:R-:W-:Y:S01]  /*55c0*/  MOV R14, UR62 ;  /* 0x0000003e000e7c02 */ /* 0x000fe20008000f00 */
[----:B------:R-:W-:Y:S10]  /*55d0*/  ENDCOLLECTIVE ;  /* 0x000000000000791b */ /* 0x000ff40003800000 */
.L_x_86:
[----:B------:R-:W-:Y:S05]  /*55e0*/  BSYNC B1 ;  /* 0x0000000000017941 */ /* 0x000fea0003800000 */
.L_x_85:
[----:B------:R-:W-:Y:S05]  /*55f0*/  BRA `(.L_x_87) ;  /* 0xffffffe800407947 */ /* 0x000fea000383ffff */
.L_x_55:
[----:B0-----:R0:W1:Y:S02]  /*5600*/  SYNCS.PHASECHK.TRANS64.TRYWAIT P0, [R15+URZ+0x90], R4 ;  /* 0x000090040f0075a7 */ /* 0x001064000800017f */
[----:B-1----:R-:W-:Y:S05]  /*5610*/  @!P0 NANOSLEEP.SYNCS 0x989680 ;  /* 0x009896800000895d */ /* 0x002fea0003900000 */
[----:B------:R-:W1:Y:S02]  /*5620*/  @!P0 SYNCS.PHASECHK.TRANS64 P0, [R15+URZ+0x90], R4 ;  /* 0x000090040f0085a7 */ /* 0x000e64000800007f */
[----:B-1----:R-:W-:Y:S05]  /*5630*/  @!P0 BRA `(.L_x_55) ;  /* 0xfffffffc00f08947 */ /* 0x002fea000383ffff */
[----:B------:R-:W-:Y:S05]  /*5640*/  BRA `(.L_x_88) ;  /* 0xffffffe800787947 */ /* 0x000fea000383ffff */
.L_x_63:
[----:B------:R-:W-:Y:S01]  /*5650*/  BSSY B0, `(.L_x_89) ;  /* 0x0000006000007945 */ /* 0x000fe20003800000 */
[----:B------:R-:W-:-:S07]  /*5660*/  IMAD.MOV.U32 R15, RZ, RZ, -0x1 ;  /* 0xffffffffff0f7424 */ /* 0x000fce00078e00ff */
[----:B------:R-:W-:Y:S05]  /*5670*/  WARPSYNC.COLLECTIVE R15, `(.L_x_90) ;  /* 0x000000000f0c7348 */ /* 0x000fea0003c00000 */
[----:B------:R-:W-:Y:S02]  /*5680*/  ELECT P6, UR62, PT ;  /* 0x00000000003e782f */ /* 0x000fe400038c0000 */
[----:B------:R-:W-:Y:S01]  /*5690*/  MOV R14, UR62 ;  /* 0x0000003e000e7c02 */ /* 0x000fe20008000f00 */
[----:B------:R-:W-:Y:S10]  /*56a0*/  ENDCOLLECTIVE ;  /* 0x000000000000791b */ /* 0x000ff40003800000 */
.L_x_90:
[----:B------:R-:W-:Y:S05]  /*56b0*/  BSYNC B0 ;  /* 0x0000000000007941 */ /* 0x000fea0003800000 */
.L_x_89:
[----:B------:R-:W-:Y:S05]  /*56c0*/  BRA `(.L_x_91) ;  /* 0xfffffff000d87947 */ /* 0x000fea000383ffff */
.L_x_67:
[----:B0-----:R0:W1:Y:S02]  /*56d0*/  SYNCS.PHASECHK.TRANS64.TRYWAIT P0, [R5+URZ], R2 ;  /* 0x00000002050075a7 */ /* 0x001064000800017f */
[----:B-1----:R-:W-:Y:S05]  /*56e0*/  @!P0 NANOSLEEP.SYNCS 0x989680 ;  /* 0x009896800000895d */ /* 0x002fea0003900000 */
[----:B------:R-:W1:Y:S02]  /*56f0*/  @!P0 SYNCS.PHASECHK.TRANS64 P0, [R5+URZ], R2 ;  /* 0x00000002050085a7 */ /* 0x000e64000800007f */
[----:B-1----:R-:W-:Y:S05]  /*5700*/  @!P0 BRA `(.L_x_67) ;  /* 0xfffffffc00f08947 */ /* 0x002fea000383ffff */
[----:B------:R-:W-:Y:S05]  /*5710*/  BRA `(.L_x_92) ;  /* 0xfffffff400187947 */ /* 0x000fea000383ffff */
.L_x_68:
[----:B0-----:R0:W1:Y:S02]  /*5720*/  SYNCS.PHASECHK.TRANS64.TRYWAIT P0, [R9+URZ], R4 ;  /* 0x00000004090075a7 */ /* 0x001064000800017f */
[----:B-1----:R-:W-:Y:S05]  /*5730*/  @!P0 NANOSLEEP.SYNCS 0x989680 ;  /* 0x009896800000895d */ /* 0x002fea0003900000 */
[----:B------:R-:W1:Y:S02]  /*5740*/  @!P0 SYNCS.PHASECHK.TRANS64 P0, [R9+URZ], R4 ;  /* 0x00000004090085a7 */ /* 0x000e64000800007f */
[----:B-1----:R-:W-:Y:S05]  /*5750*/  @!P0 BRA `(.L_x_68) ;  /* 0xfffffffc00f08947 */ /* 0x002fea000383ffff */
[----:B------:R-:W-:Y:S05]  /*5760*/  BRA `(.L_x_93) ;  /* 0xfffffff400287947 */ /* 0x000fea000383ffff */
.L_x_69:
[----:B0-----:R0:W1:Y:S02]  /*5770*/  SYNCS.PHASECHK.TRANS64.TRYWAIT P0, [R8+URZ], R5 ;  /* 0x00000005080075a7 */ /* 0x001064000800017f */
[----:B-1----:R-:W-:Y:S05]  /*5780*/  @!P0 NANOSLEEP.SYNCS 0x989680 ;  /* 0x009896800000895d */ /* 0x002fea0003900000 */
[----:B------:R-:W1:Y:S02]  /*5790*/  @!P0 SYNCS.PHASECHK.TRANS64 P0, [R8+URZ], R5 ;  /* 0x00000005080085a7 */ /* 0x000e64000800007f */
[----:B-1----:R-:W-:Y:S05]  /*57a0*/  @!P0 BRA `(.L_x_69) ;  /* 0xfffffffc00f08947 */ /* 0x002fea000383ffff */
[----:B------:R-:W-:Y:S05]  /*57b0*/  BRA `(.L_x_94) ;  /* 0xfffffff400387947 */ /* 0x000fea000383ffff */
.L_x_70:
[----:B0-----:R0:W1:Y:S02]  /*57c0*/  SYNCS.PHASECHK.TRANS64.TRYWAIT P0, [R9+URZ], R4 ;  /* 0x00000004090075a7 */ /* 0x001064000800017f */
[----:B-1----:R-:W-:Y:S05]  /*57d0*/  @!P0 NANOSLEEP.SYNCS 0x989680 ;  /* 0x009896800000895d */ /* 0x002fea0003900000 */
[----:B------:R-:W1:Y:S02]  /*57e0*/  @!P0 SYNCS.PHASECHK.TRANS64 P0, [R9+URZ], R4 ;  /* 0x00000004090085a7 */ /* 0x000e64000800007f */
[----:B-1----:R-:W-:Y:S05]  /*57f0*/  @!P0 BRA `(.L_x_70) ;  /* 0xfffffffc00f08947 */ /* 0x002fea000383ffff */
[----:B------:R-:W-:Y:S05]  /*5800*/  BRA `(.L_x_95) ;  /* 0xfffffff400487947 */ /* 0x000fea000383ffff */
.L_x_71:
[----:B0-----:R0:W1:Y:S02]  /*5810*/  SYNCS.PHASECHK.TRANS64.TRYWAIT P0, [R8+URZ], R5 ;  /* 0x00000005080075a7 */ /* 0x001064000800017f */
[----:B-1----:R-:W-:Y:S05]  /*5820*/  @!P0 NANOSLEEP.SYNCS 0x989680 ;  /* 0x009896800000895d */ /* 0x002fea0003900000 */
[----:B------:R-:W1:Y:S02]  /*5830*/  @!P0 SYNCS.PHASECHK.TRANS64 P0, [R8+URZ], R5 ;  /* 0x00000005080085a7 */ /* 0x000e64000800007f */
[----:B-1----:R-:W-:Y:S05]  /*5840*/  @!P0 BRA `(.L_x_71) ;  /* 0xfffffffc00f08947 */ /* 0x002fea000383ffff */
[----:B------:R-:W-:Y:S05]  /*5850*/  BRA `(.L_x_96) ;  /* 0xfffffff400587947 */ /* 0x000fea000383ffff */
.L_x_72:
[----:B0-----:R0:W1:Y:S02]  /*5860*/  SYNCS.PHASECHK.TRANS64.TRYWAIT P0, [R9+URZ], R4 ;  /* 0x00000004090075a7 */ /* 0x001064000800017f */
[----:B-1----:R-:W-:Y:S05]  /*5870*/  @!P0 NANOSLEEP.SYNCS 0x989680 ;  /* 0x009896800000895d */ /* 0x002fea0003900000 */
[----:B------:R-:W1:Y:S02]  /*5880*/  @!P0 SYNCS.PHASECHK.TRANS64 P0, [R9+URZ], R4 ;  /* 0x00000004090085a7 */ /* 0x000e64000800007f */
[----:B-1----:R-:W-:Y:S05]  /*5890*/  @!P0 BRA `(.L_x_72) ;  /* 0xfffffffc00f08947 */ /* 0x002fea000383ffff */
[----:B------:R-:W-:Y:S05]  /*58a0*/  BRA `(.L_x_97) ;  /* 0xfffffff400687947 */ /* 0x000fea000383ffff */
.L_x_73:
[----:B0-----:R0:W1:Y:S02]  /*58b0*/  SYNCS.PHASECHK.TRANS64.TRYWAIT P0, [R8+URZ], R5 ;  /* 0x00000005080075a7 */ /* 0x001064000800017f */
[----:B-1----:R-:W-:Y:S05]  /*58c0*/  @!P0 NANOSLEEP.SYNCS 0x989680 ;  /* 0x009896800000895d */ /* 0x002fea0003900000 */
[----:B------:R-:W1:Y:S02]  /*58d0*/  @!P0 SYNCS.PHASECHK.TRANS64 P0, [R8+URZ], R5 ;  /* 0x00000005080085a7 */ /* 0x000e64000800007f */
[----:B-1----:R-:W-:Y:S05]  /*58e0*/  @!P0 BRA `(.L_x_73) ;  /* 0xfffffffc00f08947 */ /* 0x002fea000383ffff */
[----:B------:R-:W-:Y:S05]  /*58f0*/  BRA `(.L_x_98) ;  /* 0xfffffff400787947 */ /* 0x000fea000383ffff */
.L_x_74:
[----:B0-----:R0:W1:Y:S02]  /*5900*/  SYNCS.PHASECHK.TRANS64.TRYWAIT P0, [R9+URZ], R4 ;  /* 0x00000004090075a7 */ /* 0x001064000800017f */
[----:B-1----:R-:W-:Y:S05]  /*5910*/  @!P0 NANOSLEEP.SYNCS 0x989680 ;  /* 0x009896800000895d */ /* 0x002fea0003900000 */
[----:B------:R-:W1:Y:S02]  /*5920*/  @!P0 SYNCS.PHASECHK.TRANS64 P0, [R9+URZ], R4 ;  /* 0x00000004090085a7 */ /* 0x000e64000800007f */
[----:B-1----:R-:W-:Y:S05]  /*5930*/  @!P0 BRA `(.L_x_74) ;  /* 0xfffffffc00f08947 */ /* 0x002fea000383ffff */
[----:B------:R-:W-:Y:S05]  /*5940*/  BRA `(.L_x_99) ;  /* 0xfffffff400887947 */ /* 0x000fea000383ffff */
.L_x_75:
[----:B0-----:R0:W1:Y:S02]  /*5950*/  SYNCS.PHASECHK.TRANS64.TRYWAIT P0, [R8+URZ], R5 ;  /* 0x00000005080075a7 */ /* 0x001064000800017f */
[----:B-1----:R-:W-:Y:S05]  /*5960*/  @!P0 NANOSLEEP.SYNCS 0x989680 ;  /* 0x009896800000895d */ /* 0x002fea0003900000 */
[----:B------:R-:W1:Y:S02]  /*5970*/  @!P0 SYNCS.PHASECHK.TRANS64 P0, [R8+URZ], R5 ;  /* 0x00000005080085a7 */ /* 0x000e64000800007f */
[----:B-1----:R-:W-:Y:S05]  /*5980*/  @!P0 BRA `(.L_x_75) ;  /* 0xfffffffc00f08947 */ /* 0x002fea000383ffff */
[----:B------:R-:W-:Y:S05]  /*5990*/  BRA `(.L_x_100) ;  /* 0xfffffff400987947 */ /* 0x000fea000383ffff */
.L_x_76:
[----:B0-----:R0:W1:Y:S02]  /*59a0*/  SYNCS.PHASECHK.TRANS64.TRYWAIT P0, [R9+URZ], R4 ;  /* 0x00000004090075a7 */ /* 0x001064000800017f */
[----:B-1----:R-:W-:Y:S05]  /*59b0*/  @!P0 NANOSLEEP.SYNCS 0x989680 ;  /* 0x009896800000895d */ /* 0x002fea0003900000 */
[----:B------:R-:W1:Y:S02]  /*59c0*/  @!P0 SYNCS.PHASECHK.TRANS64 P0, [R9+URZ], R4 ;  /* 0x00000004090085a7 */ /* 0x000e64000800007f */
[----:B-1----:R-:W-:Y:S05]  /*59d0*/  @!P0 BRA `(.L_x_76) ;  /* 0xfffffffc00f08947 */ /* 0x002fea000383ffff */
[----:B------:R-:W-:Y:S05]  /*59e0*/  BRA `(.L_x_101) ;  /* 0xfffffff400a87947 */ /* 0x000fea000383ffff */
.L_x_77:
[----:B0-----:R0:W1:Y:S02]  /*59f0*/  SYNCS.PHASECHK.TRANS64.TRYWAIT P0, [R8+URZ], R5 ;  /* 0x00000005080075a7 */ /* 0x001064000800017f */
[----:B-1----:R-:W-:Y:S05]  /*5a00*/  @!P0 NANOSLEEP.SYNCS 0x989680 ;  /* 0x009896800000895d */ /* 0x002fea0003900000 */
[----:B------:R-:W1:Y:S02]  /*5a10*/  @!P0 SYNCS.PHASECHK.TRANS64 P0, [R8+URZ], R5 ;  /* 0x00000005080085a7 */ /* 0x000e64000800007f */
[----:B-1----:R-:W-:Y:S05]  /*5a20*/  @!P0 BRA `(.L_x_77) ;  /* 0xfffffffc00f08947 */ /* 0x002fea000383ffff */
[----:B------:R-:W-:Y:S05]  /*5a30*/  BRA `(.L_x_102) ;  /* 0xfffffff400b87947 */ /* 0x000fea000383ffff */
.L_x_78:
[----:B0-----:R0:W1:Y:S02]  /*5a40*/  SYNCS.PHASECHK.TRANS64.TRYWAIT P0, [R9+URZ], R4 ;  /* 0x00000004090075a7 */ /* 0x001064000800017f */
[----:B-1----:R-:W-:Y:S05]  /*5a50*/  @!P0 NANOSLEEP.SYNCS 0x989680 ;  /* 0x009896800000895d */ /* 0x002fea0003900000 */
[----:B------:R-:W1:Y:S02]  /*5a60*/  @!P0 SYNCS.PHASECHK.TRANS64 P0, [R9+URZ], R4 ;  /* 0x00000004090085a7 */ /* 0x000e64000800007f */
[----:B-1----:R-:W-:Y:S05]  /*5a70*/  @!P0 BRA `(.L_x_78) ;  /* 0xfffffffc00f08947 */ /* 0x002fea000383ffff */
[----:B------:R-:W-:Y:S05]  /*5a80*/  BRA `(.L_x_103) ;  /* 0xfffffff400c87947 */ /* 0x000fea000383ffff */
.L_x_79:
[----:B0-----:R0:W1:Y:S02]  /*5a90*/  SYNCS.PHASECHK.TRANS64.TRYWAIT P0, [R8+URZ], R5 ;  /* 0x00000005080075a7 */ /* 0x001064000800017f */
[----:B-1----:R-:W-:Y:S05]  /*5aa0*/  @!P0 NANOSLEEP.SYNCS 0x989680 ;  /* 0x009896800000895d */ /* 0x002fea0003900000 */
[----:B------:R-:W1:Y:S02]  /*5ab0*/  @!P0 SYNCS.PHASECHK.TRANS64 P0, [R8+URZ], R5 ;  /* 0x00000005080085a7 */ /* 0x000e64000800007f */
[----:B-1----:R-:W-:Y:S05]  /*5ac0*/  @!P0 BRA `(.L_x_79) ;  /* 0xfffffffc00f08947 */ /* 0x002fea000383ffff */
[----:B------:R-:W-:Y:S05]  /*5ad0*/  BRA `(.L_x_104) ;  /* 0xfffffff400d87947 */ /* 0x000fea000383ffff */
.L_x_80:
[----:B0-----:R0:W1:Y:S02]  /*5ae0*/  SYNCS.PHASECHK.TRANS64.TRYWAIT P0, [R9+URZ], R4 ;  /* 0x00000004090075a7 */ /* 0x001064000800017f */
[----:B-1----:R-:W-:Y:S05]  /*5af0*/  @!P0 NANOSLEEP.SYNCS 0x989680 ;  /* 0x009896800000895d */ /* 0x002fea0003900000 */
[----:B------:R-:W1:Y:S02]  /*5b00*/  @!P0 SYNCS.PHASECHK.TRANS64 P0, [R9+URZ], R4 ;  /* 0x00000004090085a7 */ /* 0x000e64000800007f */
[----:B-1----:R-:W-:Y:S05]  /*5b10*/  @!P0 BRA `(.L_x_80) ;  /* 0xfffffffc00f08947 */ /* 0x002fea000383ffff */
[----:B------:R-:W-:Y:S05]  /*5b20*/  BRA `(.L_x_105) ;  /* 0xfffffff400e87947 */ /* 0x000fea000383ffff */
.L_x_81:
[----:B0-----:R0:W1:Y:S02]  /*5b30*/  SYNCS.PHASECHK.TRANS64.TRYWAIT P0, [R8+URZ], R5 ;  /* 0x00000005080075a7 */ /* 0x001064000800017f */
[----:B-1----:R-:W-:Y:S05]  /*5b40*/  @!P0 NANOSLEEP.SYNCS 0x989680 ;  /* 0x009896800000895d */ /* 0x002fea0003900000 */
[----:B------:R-:W1:Y:S02]  /*5b50*/  @!P0 SYNCS.PHASECHK.TRANS64 P0, [R8+URZ], R5 ;  /* 0x00000005080085a7 */ /* 0x000e64000800007f */
[----:B-1----:R-:W-:Y:S05]  /*5b60*/  @!P0 BRA `(.L_x_81) ;  /* 0xfffffffc00f08947 */ /* 0x002fea000383ffff */
[----:B------:R-:W-:Y:S05]  /*5b70*/  BRA `(.L_x_106) ;  /* 0xfffffff400f87947 */ /* 0x000fea000383ffff */
.L_x_82:
[----:B0-----:R0:W1:Y:S02]  /*5b80*/  SYNCS.PHASECHK.TRANS64.TRYWAIT P0, [R9+URZ], R4 ;  /* 0x00000004090075a7 */ /* 0x001064000800017f */
[----:B-1----:R-:W-:Y:S05]  /*5b90*/  @!P0 NANOSLEEP.SYNCS 0x989680 ;  /* 0x009896800000895d */ /* 0x002fea0003900000 */
[----:B------:R-:W1:Y:S02]  /*5ba0*/  @!P0 SYNCS.PHASECHK.TRANS64 P0, [R9+URZ], R4 ;  /* 0x00000004090085a7 */ /* 0x000e64000800007f */
[----:B-1----:R-:W-:Y:S05]  /*5bb0*/  @!P0 BRA `(.L_x_82) ;  /* 0xfffffffc00f08947 */ /* 0x002fea000383ffff */
[----:B------:R-:W-:Y:S05]  /*5bc0*/  BRA `(.L_x_107) ;  /* 0xfffffff800087947 */ /* 0x000fea000383ffff */
.L_x_83:
[----:B0-----:R0:W1:Y:S02]  /*5bd0*/  SYNCS.PHASECHK.TRANS64.TRYWAIT P0, [R6+URZ], R5 ;  /* 0x00000005060075a7 */ /* 0x001064000800017f */
[----:B-1----:R-:W-:Y:S05]  /*5be0*/  @!P0 NANOSLEEP.SYNCS 0x989680 ;  /* 0x009896800000895d */ /* 0x002fea0003900000 */
[----:B------:R-:W1:Y:S02]  /*5bf0*/  @!P0 SYNCS.PHASECHK.TRANS64 P0, [R6+URZ], R5 ;  /* 0x00000005060085a7 */ /* 0x000e64000800007f */
[----:B-1----:R-:W-:Y:S05]  /*5c00*/  @!P0 BRA `(.L_x_83) ;  /* 0xfffffffc00f08947 */ /* 0x002fea000383ffff */
[----:B------:R-:W-:Y:S05]  /*5c10*/  BRA `(.L_x_108) ;  /* 0xfffffff800107947 */ /* 0x000fea000383ffff */
.L_x_109:
[----:B------:R-:W-:-:S00]  /*5c20*/  BRA `(.L_x_109) ;  /* 0xfffffffc00fc7947 */ /* 0x000fc0000383ffff */
[----:B------:R-:W-:-:S00]  /*5c30*/  NOP ;  /* 0x0000000000007918 */ /* 0x000fc00000000000 */
        /* <DEDUP_REMOVED lines=12> */
.L_x_110:


//--------------------- .nv.global.init           --------------------------
	.section	.nv.global.init,"aw",@progbits
.nv.global.init:
	.type		$str$22,@object
	.size		$str$22,($str$23 - $str$22)
$str$22:
        /*0000*/ 	.byte	0x6b, 0x5f, 0x74, 0x69, 0x6c, 0x65, 0x5f, 0x63, 0x6f, 0x75, 0x6e, 0x74, 0x20, 0x3e, 0x3d, 0x20
        /*0010*/ 	.byte	0x31, 0x00
	.type		$str$23,@object
	.size		$str$23,(__unnamed_1 - $str$23)
$str$23:
        /*0012*/ 	.byte	0x2f, 0x74, 0x6d, 0x70, 0x2f, 0x63, 0x75, 0x74, 0x6c, 0x61, 0x73, 0x73, 0x5f, 0x73, 0x77, 0x65
        /*0022*/ 	.byte	0x65, 0x70, 0x5f, 0x73, 0x72, 0x63, 0x2f, 0x69, 0x6e, 0x63, 0x6c, 0x75, 0x64, 0x65, 0x2f, 0x63
        /*0032*/ 	.byte	0x75, 0x74, 0x6c, 0x61, 0x73, 0x73, 0x2f, 0x67, 0x65, 0x6d, 0x6d, 0x2f, 0x63, 0x6f, 0x6c, 0x6c
        /*0042*/ 	.byte	0x65, 0x63, 0x74, 0x69, 0x76, 0x65, 0x2f, 0x73, 0x6d, 0x39, 0x30, 0x5f, 0x6d, 0x6d, 0x61, 0x5f
        /*0052*/ 	.byte	0x74, 0x6d, 0x61, 0x5f, 0x67, 0x6d, 0x6d, 0x61, 0x5f, 0x73, 0x73, 0x5f, 0x77, 0x61, 0x72, 0x70
        /*0062*/ 	.byte	0x73, 0x70, 0x65, 0x63, 0x69, 0x61, 0x6c, 0x69, 0x7a, 0x65, 0x64, 0x2e, 0x68, 0x70, 0x70, 0x00
	.type		__unnamed_1,@object
	.size		__unnamed_1,(.L_0 - __unnamed_1)
__unnamed_1:
        /*0072*/ 	.byte	0x76, 0x6f, 0x69, 0x64, 0x20, 0x63, 0x75, 0x74, 0x6c, 0x61, 0x73, 0x73, 0x3a, 0x3a, 0x67, 0x65
        /* <DEDUP_REMOVED lines=172> */
        /*0b42*/ 	.byte	0x69, 0x74, 0x79, 0x5d, 0x00
.L_0:


//--------------------- .nv.shared._ZN7cutlass13device_kernelINS_4gemm6kernel13GemmUniversalIN4cute5tupleIJiiiiEEENS1_10collective13CollectiveMmaINS1_34MainloopSm90TmaGmmaWarpSpecializedILi18ENS5_IJNS4_1CILi2EEENSA_ILi1EEESC_EEENS1_35KernelTmaWarpSpecializedCooperativeEEENS5_IJNSA_ILi384EEENSA_ILi8EEENSA_ILi32EEEEEEaNS5_IJlSC_lEEEaSK_NS4_8TiledMMAINS4_8MMA_AtomIJNS4_4SM904GMMA25MMA_64x8x32_S32S8S8_SS_TNEEEENS4_6LayoutISD_NS5_IJSC_NSA_ILi0EEESS_EEEEENS5_IJNS4_10UnderscoreESV_SV_EEEEENS4_13SM90_TMA_LOADENS4_14ComposedLayoutINS4_7SwizzleILi1ELi4ELi3EEENS4_18smem_ptr_flag_bitsILi8EEENSR_INS5_IJSH_SI_EEENS5_IJSI_SC_EEEEEEEvNS4_8identityENS4_23SM90_TMA_LOAD_MULTICASTES17_vS18_EENS_8epilogue10collective6detail29Sm90TmaWarpSpecializedAdapterINS1C_15DefaultEpilogueIaSK_SK_NS1B_6thread17LinearCombinationIaLi1EiiLNS1G_9ScaleType4KindE0ELNS_15FloatRoundStyleE2EaEENS1_15EpilogueDefaultEEEEEvvEEEEvNT_6ParamsE --------------------------
	.section	.nv.shared._ZN7cutlass13device_kernelINS_4gemm6kernel13GemmUniversalIN4cute5tupleIJiiiiEEENS1_10collective13CollectiveMmaINS1_34MainloopSm90TmaGmmaWarpSpecializedILi18ENS5_IJNS4_1CILi2EEENSA_ILi1EEESC_EEENS1_35KernelTmaWarpSpecializedCooperativeEEENS5_IJNSA_ILi384EEENSA_ILi8EEENSA_ILi32EEEEEEaNS5_IJlSC_lEEEaSK_NS4_8TiledMMAINS4_8MMA_AtomIJNS4_4SM904GMMA25MMA_64x8x32_S32S8S8_SS_TNEEEENS4_6LayoutISD_NS5_IJSC_NSA_ILi0EEESS_EEEEENS5_IJNS4_10UnderscoreESV_SV_EEEEENS4_13SM90_TMA_LOADENS4_14ComposedLayoutINS4_7SwizzleILi1ELi4ELi3EEENS4_18smem_ptr_flag_bitsILi8EEENSR_INS5_IJSH_SI_EEENS5_IJSI_SC_EEEEEEEvNS4_8identityENS4_23SM90_TMA_LOAD_MULTICASTES17_vS18_EENS_8epilogue10collective6detail29Sm90TmaWarpSpecializedAdapterINS1C_15DefaultEpilogueIaSK_SK_NS1B_6thread17LinearCombinationIaLi1EiiLNS1G_9ScaleType4KindE0ELNS_15FloatRoundStyleE2EaEENS1_15EpilogueDefaultEEEEEvvEEEEvNT_6ParamsE,"aw",@nobits
	.sectionflags	@""
	.align	16
	.zero		1024


//--------------------- .nv.shared.reserved.0     --------------------------
	.section	.nv.shared.reserved.0,"aw",@nobits
	.weak		__nv_reservedSMEM_offset_0_alias
	.size		__nv_reservedSMEM_offset_0_alias, 0, 0
	.other		__nv_reservedSMEM_offset_0_alias,@"STO_CUDA_RESERVED_SHARED STV_DEFAULT"
__nv_reservedSMEM_offset_0_alias:
	.zero		0


//--------------------- .nv.global                --------------------------
	.section	.nv.global,"aw",@nobits
.nv.global:
	.type		_ZN39_INTERNAL_5a291472_4_k_cu_e5352040_99534cute1_E,@object
	.size		_ZN39_INTERNAL_5a291472_4_k_cu_e5352040_99534cute1_E,(_ZN39_INTERNAL_5a291472_4_k_cu_e5352040_99534cuda3std3__45__cpo6cbeginE - _ZN39_INTERNAL_5a291472_4_k_cu_e5352040_99534cute1_E)
_ZN39_INTERNAL_5a291472_4_k_cu_e5352040_99534cute1_E:
	.zero		1
	.type		_ZN39_INTERNAL_5a291472_4_k_cu_e5352040_99534cuda3std3__45__cpo6cbeginE,@object
	.size		_ZN39_INTERNAL_5a291472_4_k_cu_e5352040_99534cuda3std3__45__cpo6cbeginE,(_ZN39_INTERNAL_5a291472_4_k_cu_e5352040_99534cuda3std3__48in_placeE - _ZN39_INTERNAL_5a291472_4_k_cu_e5352040_99534cuda3std3__45__cpo6cbeginE)
_ZN39_INTERNAL_5a291472_4_k_cu_e5352040_99534cuda3std3__45__cpo6cbeginE:
	.zero		1
	.type		_ZN39_INTERNAL_5a291472_4_k_cu_e5352040_99534cuda3std3__48in_placeE,@object
	.size		_ZN39_INTERNAL_5a291472_4_k_cu_e5352040_99534cuda3std3__48in_placeE,(_ZN39_INTERNAL_5a291472_4_k_cu_e5352040_99534cuda3std6ranges3__45__cpo9iter_moveE - _ZN39_INTERNAL_5a291472_4_k_cu_e5352040_99534cuda3std3__48in_placeE)
_ZN39_INTERNAL_5a291472_4_k_cu_e5352040_99534cuda3std3__48in_placeE:
	.zero		1
	.type		_ZN39_INTERNAL_5a291472_4_k_cu_e5352040_99534cuda3std6ranges3__45__cpo9iter_moveE,@object
	.size		_ZN39_INTERNAL_5a291472_4_k_cu_e5352040_99534cuda3std6ranges3__45__cpo9iter_moveE,(_ZN39_INTERNAL_5a291472_4_k_cu_e5352040_99534cuda3std3__45__cpo5beginE - _ZN39_INTERNAL_5a291472_4_k_cu_e5352040_99534cuda3std6ranges3__45__cpo9iter_moveE)
_ZN39_INTERNAL_5a291472_4_k_cu_e5352040_99534cuda3std6ranges3__45__cpo9iter_moveE:
	.zero		1
	.type		_ZN39_INTERNAL_5a291472_4_k_cu_e5352040_99534cuda3std3__45__cpo5beginE,@object
	.size		_ZN39_INTERNAL_5a291472_4_k_cu_e5352040_99534cuda3std3__45__cpo5beginE,(_ZN39_INTERNAL_5a291472_4_k_cu_e5352040_99534cuda3std3__441_GLOBAL__N__5a291472_4_k_cu_e5352040_99536ignoreE - _ZN39_INTERNAL_5a291472_4_k_cu_e5352040_99534cuda3std3__45__cpo5beginE)
_ZN39_INTERNAL_5a291472_4_k_cu_e5352040_99534cuda3std3__45__cpo5beginE:
	.zero		1
	.type		_ZN39_INTERNAL_5a291472_4_k_cu_e5352040_99534cuda3std3__441_GLOBAL__N__5a291472_4_k_cu_e5352040_99536ignoreE,@object
	.size		_ZN39_INTERNAL_5a291472_4_k_cu_e5352040_99534cuda3std3__441_GLOBAL__N__5a291472_4_k_cu_e5352040_99536ignoreE,(_ZN39_INTERNAL_5a291472_4_k_cu_e5352040_99534cute7productE - _ZN39_INTERNAL_5a291472_4_k_cu_e5352040_99534cuda3std3__441_GLOBAL__N__5a291472_4_k_cu_e5352040_99536ignoreE)
_ZN39_INTERNAL_5a291472_4_k_cu_e5352040_99534cuda3std3__441_GLOBAL__N__5a291472_4_k_cu_e5352040_99536ignoreE:
	.zero		1
	.type		_ZN39_INTERNAL_5a291472_4_k_cu_e5352040_99534cute7productE,@object
	.size		_ZN39_INTERNAL_5a291472_4_k_cu_e5352040_99534cute7productE,(_ZN39_INTERNAL_5a291472_4_k_cu_e5352040_99534cuda3std3__45__cpo3endE - _ZN39_INTERNAL_5a291472_4_k_cu_e5352040_99534cute7productE)
_ZN39_INTERNAL_5a291472_4_k_cu_e5352040_99534cute7productE:
	.zero		1
	.type		_ZN39_INTERNAL_5a291472_4_k_cu_e5352040_99534cuda3std3__45__cpo3endE,@object
	.size		_ZN39_INTERNAL_5a291472_4_k_cu_e5352040_99534cuda3std3__45__cpo3endE,(_ZN39_INTERNAL_5a291472_4_k_cu_e5352040_99534cuda3std3__419piecewise_constructE - _ZN39_INTERNAL_5a291472_4_k_cu_e5352040_99534cuda3std3__45__cpo3endE)
_ZN39_INTERNAL_5a291472_4_k_cu_e5352040_99534cuda3std3__45__cpo3endE:
	.zero		1
	.type		_ZN39_INTERNAL_5a291472_4_k_cu_e5352040_99534cuda3std3__419piecewise_constructE,@object
	.size		_ZN39_INTERNAL_5a291472_4_k_cu_e5352040_99534cuda3std3__419piecewise_constructE,(_ZN39_INTERNAL_5a291472_4_k_cu_e5352040_99534cuda3std3__45__cpo4cendE - _ZN39_INTERNAL_5a291472_4_k_cu_e5352040_99534cuda3std3__419piecewise_constructE)
_ZN39_INTERNAL_5a291472_4_k_cu_e5352040_99534cuda3std3__419piecewise_constructE:
	.zero		1
	.type		_ZN39_INTERNAL_5a291472_4_k_cu_e5352040_99534cuda3std3__45__cpo4cendE,@object
	.size		_ZN39_INTERNAL_5a291472_4_k_cu_e5352040_99534cuda3std3__45__cpo4cendE,(_ZN39_INTERNAL_5a291472_4_k_cu_e5352040_99534cuda3std6ranges3__45__cpo4swapE - _ZN39_INTERNAL_5a291472_4_k_cu_e5352040_99534cuda3std3__45__cpo4cendE)
_ZN39_INTERNAL_5a291472_4_k_cu_e5352040_99534cuda3std3__45__cpo4cendE:
	.zero		1
	.type		_ZN39_INTERNAL_5a291472_4_k_cu_e5352040_99534cuda3std6ranges3__45__cpo4swapE,@object
	.size		_ZN39_INTERNAL_5a291472_4_k_cu_e5352040_99534cuda3std6ranges3__45__cpo4swapE,(.L_8 - _ZN39_INTERNAL_5a291472_4_k_cu_e5352040_99534cuda3std6ranges3__45__cpo4swapE)
_ZN39_INTERNAL_5a291472_4_k_cu_e5352040_99534cuda3std6ranges3__45__cpo4swapE:
	.zero		1
.L_8:


//--------------------- .nv.constant0._ZN7cutlass13device_kernelINS_4gemm6kernel13GemmUniversalIN4cute5tupleIJiiiiEEENS1_10collective13CollectiveMmaINS1_34MainloopSm90TmaGmmaWarpSpecializedILi18ENS5_IJNS4_1CILi2EEENSA_ILi1EEESC_EEENS1_35KernelTmaWarpSpecializedCooperativeEEENS5_IJNSA_ILi384EEENSA_ILi8EEENSA_ILi32EEEEEEaNS5_IJlSC_lEEEaSK_NS4_8TiledMMAINS4_8MMA_AtomIJNS4_4SM904GMMA25MMA_64x8x32_S32S8S8_SS_TNEEEENS4_6LayoutISD_NS5_IJSC_NSA_ILi0EEESS_EEEEENS5_IJNS4_10UnderscoreESV_SV_EEEEENS4_13SM90_TMA_LOADENS4_14ComposedLayoutINS4_7SwizzleILi1ELi4ELi3EEENS4_18smem_ptr_flag_bitsILi8EEENSR_INS5_IJSH_SI_EEENS5_IJSI_SC_EEEEEEEvNS4_8identityENS4_23SM90_TMA_LOAD_MULTICASTES17_vS18_EENS_8epilogue10collective6detail29Sm90TmaWarpSpecializedAdapterINS1C_15DefaultEpilogueIaSK_SK_NS1B_6thread17LinearCombinationIaLi1EiiLNS1G_9ScaleType4KindE0ELNS_15FloatRoundStyleE2EaEENS1_15EpilogueDefaultEEEEEvvEEEEvNT_6ParamsE --------------------------
	.section	.nv.constant0._ZN7cutlass13device_kernelINS_4gemm6kernel13GemmUniversalIN4cute5tupleIJiiiiEEENS1_10collective13CollectiveMmaINS1_34MainloopSm90TmaGmmaWarpSpecializedILi18ENS5_IJNS4_1CILi2EEENSA_ILi1EEESC_EEENS1_35KernelTmaWarpSpecializedCooperativeEEENS5_IJNSA_ILi384EEENSA_ILi8EEENSA_ILi32EEEEEEaNS5_IJlSC_lEEEaSK_NS4_8TiledMMAINS4_8MMA_AtomIJNS4_4SM904GMMA25MMA_64x8x32_S32S8S8_SS_TNEEEENS4_6LayoutISD_NS5_IJSC_NSA_ILi0EEESS_EEEEENS5_IJNS4_10UnderscoreESV_SV_EEEEENS4_13SM90_TMA_LOADENS4_14ComposedLayoutINS4_7SwizzleILi1ELi4ELi3EEENS4_18smem_ptr_flag_bitsILi8EEENSR_INS5_IJSH_SI_EEENS5_IJSI_SC_EEEEEEEvNS4_8identityENS4_23SM90_TMA_LOAD_MULTICASTES17_vS18_EENS_8epilogue10collective6detail29Sm90TmaWarpSpecializedAdapterINS1C_15DefaultEpilogueIaSK_SK_NS1B_6thread17LinearCombinationIaLi1EiiLNS1G_9ScaleType4KindE0ELNS_15FloatRoundStyleE2EaEENS1_15EpilogueDefaultEEEEEvvEEEEvNT_6ParamsE,"a",@progbits
	.sectionflags	@""
	.align	4
.nv.constant0._ZN7cutlass13device_kernelINS_4gemm6kernel13GemmUniversalIN4cute5tupleIJiiiiEEENS1_10collective13CollectiveMmaINS1_34MainloopSm90TmaGmmaWarpSpecializedILi18ENS5_IJNS4_1CILi2EEENSA_ILi1EEESC_EEENS1_35KernelTmaWarpSpecializedCooperativeEEENS5_IJNSA_ILi384EEENSA_ILi8EEENSA_ILi32EEEEEEaNS5_IJlSC_lEEEaSK_NS4_8TiledMMAINS4_8MMA_AtomIJNS4_4SM904GMMA25MMA_64x8x32_S32S8S8_SS_TNEEEENS4_6LayoutISD_NS5_IJSC_NSA_ILi0EEESS_EEEEENS5_IJNS4_10UnderscoreESV_SV_EEEEENS4_13SM90_TMA_LOADENS4_14ComposedLayoutINS4_7SwizzleILi1ELi4ELi3EEENS4_18smem_ptr_flag_bitsILi8EEENSR_INS5_IJSH_SI_EEENS5_IJSI_SC_EEEEEEEvNS4_8identityENS4_23SM90_TMA_LOAD_MULTICASTES17_vS18_EENS_8epilogue10collective6detail29Sm90TmaWarpSpecializedAdapterINS1C_15DefaultEpilogueIaSK_SK_NS1B_6thread17LinearCombinationIaLi1EiiLNS1G_9ScaleType4KindE0ELNS_15FloatRoundStyleE2EaEENS1_15EpilogueDefaultEEEEEvvEEEEvNT_6ParamsE:
	.zero		1664


//--------------------- SYMBOLS --------------------------

	.type		.nv.reservedSmem.offset0,@object
	.size		.nv.reservedSmem.offset0,0x4
	.type		__assertfail,@function
